	.target	sm_90a

	.elftype	@"ET_EXEC"


//--------------------- .note.nv.tkinfo           --------------------------
	.section	.note.nv.tkinfo,"",@"SHT_NOTE"
	.sectionflags	@"SHF_NOTE_NV_TKINFO"
	.tkinfo
        /*0018*/ 	.word	0x00000002
        /*0030*/ 	.string	""
        /*0030*/ 	.string	"ptxas"
        /*0030*/ 	.string	"Cuda compilation tools, release 13.0, V13.0.88"
        /*0030*/ 	.string	"Build cuda_13.0.r13.0/compiler.36424714_0"
        /*0030*/ 	.string	"-arch sm_90a -m 64 "



//--------------------- .note.nv.cuinfo           --------------------------
	.section	.note.nv.cuinfo,"",@"SHT_NOTE"
	.sectionflags	@"SHF_NOTE_NV_CUINFO"
        /*0018*/ 	.short	0x0002
        /*001a*/ 	.short	0x005a
        /*001c*/ 	.short	0x0082
	.zero		2


//--------------------- .nv.info                  --------------------------
	.section	.nv.info,"",@"SHT_CUDA_INFO"
	.align	4


	//----- nvinfo : EIATTR_REGCOUNT
	.align		4
        /*0000*/ 	.byte	0x04, 0x2f
        /*0002*/ 	.short	(.L_15 - .L_14)
	.align		4
.L_14:
        /*0004*/ 	.word	index@(_ZN7cutlass13device_kernelINS_4gemm6kernel13GemmUniversalIN4cute5tupleIJiiiiEEENS1_10collective13CollectiveMmaINS1_34MainloopSm90TmaGmmaWarpSpecializedILi14ENS5_IJNS4_1CILi8EEENSA_ILi1EEESC_EEENS1_32KernelTmaWarpSpecializedPingpongEEENS5_IJNSA_ILi64EEESG_NSA_ILi32EEEEEEfNS5_IJlSC_lEEEfSJ_NS4_8TiledMMAINS4_8MMA_AtomIJNS4_4SM904GMMA29MMA_64x64x8_F32TF32TF32_SS_TNILNSN_7ScaleInE1ELSP_1EEEEEENS4_6LayoutINS5_IJSC_SC_SC_EEENS5_IJNSA_ILi0EEESU_SU_EEEEENS5_IJNS4_10UnderscoreESX_SX_EEEEENS4_13SM90_TMA_LOADENS4_14ComposedLayoutINS4_7SwizzleILi3ELi4ELi3EEENS4_18smem_ptr_flag_bitsILi32EEENSS_INS5_IJSB_SH_EEENS5_IJSH_SC_EEEEEEEvNS4_8identityENS4_23SM90_TMA_LOAD_MULTICASTES19_vS1A_EENS_8epilogue10collective6detail29Sm90TmaWarpSpecializedAdapterINS1E_15DefaultEpilogueIfSJ_SJ_NS1D_6thread17LinearCombinationIfLi1EffLNS1I_9ScaleType4KindE0ELNS_15FloatRoundStyleE2EfEENS1_15EpilogueDefaultEEEEEvvEEEEvNT_6ParamsE)
        /*0008*/ 	.word	0x000000a8


	//----- nvinfo : EIATTR_FRAME_SIZE
	.align		4
.L_15:
        /*000c*/ 	.byte	0x04, 0x11
        /*000e*/ 	.short	(.L_17 - .L_16)
	.align		4
.L_16:
        /*0010*/ 	.word	index@(_ZN7cutlass13device_kernelINS_4gemm6kernel13GemmUniversalIN4cute5tupleIJiiiiEEENS1_10collective13CollectiveMmaINS1_34MainloopSm90TmaGmmaWarpSpecializedILi14ENS5_IJNS4_1CILi8EEENSA_ILi1EEESC_EEENS1_32KernelTmaWarpSpecializedPingpongEEENS5_IJNSA_ILi64EEESG_NSA_ILi32EEEEEEfNS5_IJlSC_lEEEfSJ_NS4_8TiledMMAINS4_8MMA_AtomIJNS4_4SM904GMMA29MMA_64x64x8_F32TF32TF32_SS_TNILNSN_7ScaleInE1ELSP_1EEEEEENS4_6LayoutINS5_IJSC_SC_SC_EEENS5_IJNSA_ILi0EEESU_SU_EEEEENS5_IJNS4_10UnderscoreESX_SX_EEEEENS4_13SM90_TMA_LOADENS4_14ComposedLayoutINS4_7SwizzleILi3ELi4ELi3EEENS4_18smem_ptr_flag_bitsILi32EEENSS_INS5_IJSB_SH_EEENS5_IJSH_SC_EEEEEEEvNS4_8identityENS4_23SM90_TMA_LOAD_MULTICASTES19_vS1A_EENS_8epilogue10collective6detail29Sm90TmaWarpSpecializedAdapterINS1E_15DefaultEpilogueIfSJ_SJ_NS1D_6thread17LinearCombinationIfLi1EffLNS1I_9ScaleType4KindE0ELNS_15FloatRoundStyleE2EfEENS1_15EpilogueDefaultEEEEEvvEEEEvNT_6ParamsE)
        /*0014*/ 	.word	0x00000008


	//----- nvinfo : EIATTR_MIN_STACK_SIZE
	.align		4
.L_17:
        /*0018*/ 	.byte	0x04, 0x12
        /*001a*/ 	.short	(.L_19 - .L_18)
	.align		4
.L_18:
        /*001c*/ 	.word	index@(_ZN7cutlass13device_kernelINS_4gemm6kernel13GemmUniversalIN4cute5tupleIJiiiiEEENS1_10collective13CollectiveMmaINS1_34MainloopSm90TmaGmmaWarpSpecializedILi14ENS5_IJNS4_1CILi8EEENSA_ILi1EEESC_EEENS1_32KernelTmaWarpSpecializedPingpongEEENS5_IJNSA_ILi64EEESG_NSA_ILi32EEEEEEfNS5_IJlSC_lEEEfSJ_NS4_8TiledMMAINS4_8MMA_AtomIJNS4_4SM904GMMA29MMA_64x64x8_F32TF32TF32_SS_TNILNSN_7ScaleInE1ELSP_1EEEEEENS4_6LayoutINS5_IJSC_SC_SC_EEENS5_IJNSA_ILi0EEESU_SU_EEEEENS5_IJNS4_10UnderscoreESX_SX_EEEEENS4_13SM90_TMA_LOADENS4_14ComposedLayoutINS4_7SwizzleILi3ELi4ELi3EEENS4_18smem_ptr_flag_bitsILi32EEENSS_INS5_IJSB_SH_EEENS5_IJSH_SC_EEEEEEEvNS4_8identityENS4_23SM90_TMA_LOAD_MULTICASTES19_vS1A_EENS_8epilogue10collective6detail29Sm90TmaWarpSpecializedAdapterINS1E_15DefaultEpilogueIfSJ_SJ_NS1D_6thread17LinearCombinationIfLi1EffLNS1I_9ScaleType4KindE0ELNS_15FloatRoundStyleE2EfEENS1_15EpilogueDefaultEEEEEvvEEEEvNT_6ParamsE)
        /*0020*/ 	.word	0x00000008
.L_19:


//--------------------- .nv.compat                --------------------------
	.section	.nv.compat,"",@"SHT_CUDA_COMPAT_INFO"
	.align	4
        /*0000*/ 	.byte	0x02, 0x09, 0x01, 0x00, 0x02, 0x02, 0x04, 0x00, 0x02, 0x05, 0x05, 0x00, 0x03, 0x07, 0x01, 0x01
        /*0010*/ 	.byte	0x02, 0x03, 0x01, 0x00, 0x02, 0x06, 0x01, 0x00, 0x04, 0x0b, 0x08, 0x00, 0x00, 0x00, 0x00, 0x00
        /*0020*/ 	.byte	0x00, 0x00, 0x00, 0x00


//--------------------- .nv.info._ZN7cutlass13device_kernelINS_4gemm6kernel13GemmUniversalIN4cute5tupleIJiiiiEEENS1_10collective13CollectiveMmaINS1_34MainloopSm90TmaGmmaWarpSpecializedILi14ENS5_IJNS4_1CILi8EEENSA_ILi1EEESC_EEENS1_32KernelTmaWarpSpecializedPingpongEEENS5_IJNSA_ILi64EEESG_NSA_ILi32EEEEEEfNS5_IJlSC_lEEEfSJ_NS4_8TiledMMAINS4_8MMA_AtomIJNS4_4SM904GMMA29MMA_64x64x8_F32TF32TF32_SS_TNILNSN_7ScaleInE1ELSP_1EEEEEENS4_6LayoutINS5_IJSC_SC_SC_EEENS5_IJNSA_ILi0EEESU_SU_EEEEENS5_IJNS4_10UnderscoreESX_SX_EEEEENS4_13SM90_TMA_LOADENS4_14ComposedLayoutINS4_7SwizzleILi3ELi4ELi3EEENS4_18smem_ptr_flag_bitsILi32EEENSS_INS5_IJSB_SH_EEENS5_IJSH_SC_EEEEEEEvNS4_8identityENS4_23SM90_TMA_LOAD_MULTICASTES19_vS1A_EENS_8epilogue10collective6detail29Sm90TmaWarpSpecializedAdapterINS1E_15DefaultEpilogueIfSJ_SJ_NS1D_6thread17LinearCombinationIfLi1EffLNS1I_9ScaleType4KindE0ELNS_15FloatRoundStyleE2EfEENS1_15EpilogueDefaultEEEEEvvEEEEvNT_6ParamsE --------------------------
	.section	.nv.info._ZN7cutlass13device_kernelINS_4gemm6kernel13GemmUniversalIN4cute5tupleIJiiiiEEENS1_10collective13CollectiveMmaINS1_34MainloopSm90TmaGmmaWarpSpecializedILi14ENS5_IJNS4_1CILi8EEENSA_ILi1EEESC_EEENS1_32KernelTmaWarpSpecializedPingpongEEENS5_IJNSA_ILi64EEESG_NSA_ILi32EEEEEEfNS5_IJlSC_lEEEfSJ_NS4_8TiledMMAINS4_8MMA_AtomIJNS4_4SM904GMMA29MMA_64x64x8_F32TF32TF32_SS_TNILNSN_7ScaleInE1ELSP_1EEEEEENS4_6LayoutINS5_IJSC_SC_SC_EEENS5_IJNSA_ILi0EEESU_SU_EEEEENS5_IJNS4_10UnderscoreESX_SX_EEEEENS4_13SM90_TMA_LOADENS4_14ComposedLayoutINS4_7SwizzleILi3ELi4ELi3EEENS4_18smem_ptr_flag_bitsILi32EEENSS_INS5_IJSB_SH_EEENS5_IJSH_SC_EEEEEEEvNS4_8identityENS4_23SM90_TMA_LOAD_MULTICASTES19_vS1A_EENS_8epilogue10collective6detail29Sm90TmaWarpSpecializedAdapterINS1E_15DefaultEpilogueIfSJ_SJ_NS1D_6thread17LinearCombinationIfLi1EffLNS1I_9ScaleType4KindE0ELNS_15FloatRoundStyleE2EfEENS1_15EpilogueDefaultEEEEEvvEEEEvNT_6ParamsE,"",@"SHT_CUDA_INFO"
	.sectionflags	@""
	.align	4


	//----- nvinfo : EIATTR_CUDA_API_VERSION
	.align		4
        /*0000*/ 	.byte	0x04, 0x37
        /*0002*/ 	.short	(.L_21 - .L_20)
.L_20:
        /*0004*/ 	.word	0x00000082


	//----- nvinfo : EIATTR_KPARAM_INFO
	.align		4
.L_21:
        /*0008*/ 	.byte	0x04, 0x17
        /*000a*/ 	.short	(.L_23 - .L_22)
.L_22:
        /*000c*/ 	.word	0x00000000
        /*0010*/ 	.short	0x0000
        /*0012*/ 	.short	0x0070
        /*0014*/ 	.byte	0x00, 0xf0, 0x01, 0x10


	//----- nvinfo : EIATTR_SPARSE_MMA_MASK
	.align		4
.L_23:
        /*0018*/ 	.byte	0x03, 0x50
        /*001a*/ 	.short	0x0000


	//----- nvinfo : EIATTR_MAXREG_COUNT
	.align		4
        /*001c*/ 	.byte	0x03, 0x1b
        /*001e*/ 	.short	0x00a8


	//----- nvinfo : EIATTR_NUM_BARRIERS
	.align		4
        /*0020*/ 	.byte	0x02, 0x4c
        /*0022*/ 	.byte	0x01
	.zero		1


	//----- nvinfo : EIATTR_EXTERNS
	.align		4
        /*0024*/ 	.byte	0x04, 0x0f
        /*0026*/ 	.short	(.L_25 - .L_24)


	//   ....[0]....
	.align		4
.L_24:
        /*0028*/ 	.word	index@(__assertfail)


	//----- nvinfo : EIATTR_ANNOTATIONS
	.align		4
.L_25:
        /*002c*/ 	.byte	0x04, 0x55
        /*002e*/ 	.short	(.L_27 - .L_26)


	//   ....[0]....
.L_26:
        /*0030*/ 	.word	0x00000001
        /*0034*/ 	.byte	0x20, 0x0f, 0x00, 0x00, 0x01, 0x00, 0x00, 0x00, 0x10, 0x41, 0x00, 0x00, 0x01, 0x00, 0x00, 0x00
        /*0044*/ 	.byte	0x90, 0x4d, 0x00, 0x00


	//----- nvinfo : EIATTR_MERCURY_ISA_VERSION
	.align		4
.L_27:
        /*0048*/ 	.byte	0x03, 0x5f
        /*004a*/ 	.short	0x0101


	//----- nvinfo : EIATTR_INT_WARP_WIDE_INSTR_OFFSETS
	.align		4
        /*004c*/ 	.byte	0x04, 0x31
        /*004e*/ 	.short	(.L_29 - .L_28)


	//   ....[0]....
.L_28:
        /*0050*/ 	.word	0x000006e0


	//   ....[1]....
        /*0054*/ 	.word	0x00000700


	//   ....[2]....
        /*0058*/ 	.word	0x00000720


	//   ....[3]....
        /*005c*/ 	.word	0x00000860


	//   ....[4]....
        /*0060*/ 	.word	0x00000870


	//   ....[5]....
        /*0064*/ 	.word	0x00000880


	//   ....[6]....
        /*0068*/ 	.word	0x00000910


	//   ....[7]....
        /*006c*/ 	.word	0x00000960


	//----- nvinfo : EIATTR_COOP_GROUP_MASK_REGIDS
	.align		4
.L_29:
        /*0070*/ 	.byte	0x04, 0x29
        /*0072*/ 	.short	(.L_31 - .L_30)


	//   ....[0]....
.L_30:
        /*0074*/ 	.word	0xffffffff


	//   ....[1]....
        /*0078*/ 	.word	0xffffffff


	//   ....[2]....
        /*007c*/ 	.word	0xffffffff


	//   ....[3]....
        /*0080*/ 	.word	0xffffffff


	//   ....[4]....
        /*0084*/ 	.word	0xffffffff


	//   ....[5]....
        /*0088*/ 	.word	0xffffffff


	//   ....[6]....
        /*008c*/ 	.word	0xffffffff


	//----- nvinfo : EIATTR_COOP_GROUP_INSTR_OFFSETS
	.align		4
.L_31:
        /*0090*/ 	.byte	0x04, 0x28
        /*0092*/ 	.short	(.L_33 - .L_32)


	//   ....[0]....
.L_32:
        /*0094*/ 	.word	0x00000070


	//   ....[1]....
        /*0098*/ 	.word	0x00000080


	//   ....[2]....
        /*009c*/ 	.word	0x00000140


	//   ....[3]....
        /*00a0*/ 	.word	0x00000490


	//   ....[4]....
        /*00a4*/ 	.word	0x000004d0


	//   ....[5]....
        /*00a8*/ 	.word	0x000008a0


	//   ....[6]....
        /*00ac*/ 	.word	0x00000ac0


	//----- nvinfo : EIATTR_REG_RECONFIG
	.align		4
.L_33:
        /*00b0*/ 	.byte	0x01, 0x54
	.zero		2


	//----- nvinfo : EIATTR_SYSCALL_OFFSETS
	.align		4
        /*00b4*/ 	.byte	0x04, 0x46
        /*00b6*/ 	.short	(.L_35 - .L_34)


	//   ....[0]....
.L_34:
        /*00b8*/ 	.word	0x000019e0


	//----- nvinfo : EIATTR_MBARRIER_INSTR_OFFSETS
	.align		4
.L_35:
        /*00bc*/ 	.byte	0x04, 0x39
        /*00be*/ 	.short	(.L_37 - .L_36)


	//   ....[0]....
.L_36:
        /*00c0*/ 	.word	0x000002a0
        /*00c4*/ 	.word	0x000000ff
        /*00c8*/ 	.word	0x00000000
        /*00cc*/ 	.short	0x0100
        /*00ce*/ 	.byte	0x08
	.zero		1


	//   ....[1]....
        /*00d0*/ 	.word	0x000002b0
        /*00d4*/ 	.word	0x000000ff
        /*00d8*/ 	.word	0x00000070
        /*00dc*/ 	.short	0x0100
        /*00de*/ 	.byte	0x08
	.zero		1


	//   ....[2]....
        /*00e0*/ 	.word	0x000002c0
        /*00e4*/ 	.word	0x000000ff
        /*00e8*/ 	.word	0x00000008
        /*00ec*/ 	.short	0x0100
        /*00ee*/ 	.byte	0x08
	.zero		1


	//   ....[3]....
        /*00f0*/ 	.word	0x000002d0
        /*00f4*/ 	.word	0x000000ff
        /*00f8*/ 	.word	0x00000078
        /*00fc*/ 	.short	0x0100
        /*00fe*/ 	.byte	0x08
	.zero		1


	//   ....[4]....
        /*0100*/ 	.word	0x000002e0
        /*0104*/ 	.word	0x000000ff
        /*0108*/ 	.word	0x00000010
        /*010c*/ 	.short	0x0100
        /*010e*/ 	.byte	0x08
	.zero		1


	//   ....[5]....
        /*0110*/ 	.word	0x000002f0
        /*0114*/ 	.word	0x000000ff
        /*0118*/ 	.word	0x00000080
        /*011c*/ 	.short	0x0100
        /*011e*/ 	.byte	0x08
	.zero		1


	//   ....[6]....
        /*0120*/ 	.word	0x00000300
        /*0124*/ 	.word	0x000000ff
        /*0128*/ 	.word	0x00000018
        /*012c*/ 	.short	0x0100
        /*012e*/ 	.byte	0x08
	.zero		1


	//   ....[7]....
        /*0130*/ 	.word	0x00000310
        /*0134*/ 	.word	0x000000ff
        /*0138*/ 	.word	0x00000088
        /*013c*/ 	.short	0x0100
        /*013e*/ 	.byte	0x08
	.zero		1


	//   ....[8]....
        /*0140*/ 	.word	0x00000320
        /*0144*/ 	.word	0x000000ff
        /*0148*/ 	.word	0x00000020
        /*014c*/ 	.short	0x0100
        /*014e*/ 	.byte	0x08
	.zero		1


	//   ....[9]....
        /*0150*/ 	.word	0x00000330
        /*0154*/ 	.word	0x000000ff
        /*0158*/ 	.word	0x00000090
        /*015c*/ 	.short	0x0100
        /*015e*/ 	.byte	0x08
	.zero		1


	//   ....[10]....
        /*0160*/ 	.word	0x00000340
        /*0164*/ 	.word	0x000000ff
        /*0168*/ 	.word	0x00000028
        /*016c*/ 	.short	0x0100
        /*016e*/ 	.byte	0x08
	.zero		1


	//   ....[11]....
        /*0170*/ 	.word	0x00000350
        /*0174*/ 	.word	0x000000ff
        /*0178*/ 	.word	0x00000098
        /*017c*/ 	.short	0x0100
        /*017e*/ 	.byte	0x08
	.zero		1


	//   ....[12]....
        /*0180*/ 	.word	0x00000360
        /*0184*/ 	.word	0x000000ff
        /*0188*/ 	.word	0x00000030
        /*018c*/ 	.short	0x0100
        /*018e*/ 	.byte	0x08
	.zero		1


	//   ....[13]....
        /*0190*/ 	.word	0x00000370
        /*0194*/ 	.word	0x000000ff
        /*0198*/ 	.word	0x000000a0
        /*019c*/ 	.short	0x0100
        /*019e*/ 	.byte	0x08
	.zero		1


	//   ....[14]....
        /*01a0*/ 	.word	0x00000380
        /*01a4*/ 	.word	0x000000ff
        /*01a8*/ 	.word	0x00000038
        /*01ac*/ 	.short	0x0100
        /*01ae*/ 	.byte	0x08
	.zero		1


	//   ....[15]....
        /*01b0*/ 	.word	0x00000390
        /*01b4*/ 	.word	0x000000ff
        /*01b8*/ 	.word	0x000000a8
        /*01bc*/ 	.short	0x0100
        /*01be*/ 	.byte	0x08
	.zero		1


	//   ....[16]....
        /*01c0*/ 	.word	0x000003a0
        /*01c4*/ 	.word	0x000000ff
        /*01c8*/ 	.word	0x00000040
        /*01cc*/ 	.short	0x0100
        /*01ce*/ 	.byte	0x08
	.zero		1


	//   ....[17]....
        /*01d0*/ 	.word	0x000003b0
        /*01d4*/ 	.word	0x000000ff
        /*01d8*/ 	.word	0x000000b0
        /*01dc*/ 	.short	0x0100
        /*01de*/ 	.byte	0x08
	.zero		1


	//   ....[18]....
        /*01e0*/ 	.word	0x000003c0
        /*01e4*/ 	.word	0x000000ff
        /*01e8*/ 	.word	0x00000048
        /*01ec*/ 	.short	0x0100
        /*01ee*/ 	.byte	0x08
	.zero		1


	//   ....[19]....
        /*01f0*/ 	.word	0x000003d0
        /*01f4*/ 	.word	0x000000ff
        /*01f8*/ 	.word	0x000000b8
        /*01fc*/ 	.short	0x0100
        /*01fe*/ 	.byte	0x08
	.zero		1


	//   ....[20]....
        /*0200*/ 	.word	0x000003e0
        /*0204*/ 	.word	0x000000ff
        /*0208*/ 	.word	0x00000050
        /*020c*/ 	.short	0x0100
        /*020e*/ 	.byte	0x08
	.zero		1


	//   ....[21]....
        /*0210*/ 	.word	0x000003f0
        /*0214*/ 	.word	0x000000ff
        /*0218*/ 	.word	0x000000c0
        /*021c*/ 	.short	0x0100
        /*021e*/ 	.byte	0x08
	.zero		1


	//   ....[22]....
        /*0220*/ 	.word	0x00000400
        /*0224*/ 	.word	0x000000ff
        /*0228*/ 	.word	0x00000058
        /*022c*/ 	.short	0x0100
        /*022e*/ 	.byte	0x08
	.zero		1


	//   ....[23]....
        /*0230*/ 	.word	0x00000410
        /*0234*/ 	.word	0x000000ff
        /*0238*/ 	.word	0x000000c8
        /*023c*/ 	.short	0x0100
        /*023e*/ 	.byte	0x08
	.zero		1


	//   ....[24]....
        /*0240*/ 	.word	0x00000420
        /*0244*/ 	.word	0x000000ff
        /*0248*/ 	.word	0x00000060
        /*024c*/ 	.short	0x0100
        /*024e*/ 	.byte	0x08
	.zero		1


	//   ....[25]....
        /*0250*/ 	.word	0x00000430
        /*0254*/ 	.word	0x000000ff
        /*0258*/ 	.word	0x000000d0
        /*025c*/ 	.short	0x0100
        /*025e*/ 	.byte	0x08
	.zero		1


	//   ....[26]....
        /*0260*/ 	.word	0x00000440
        /*0264*/ 	.word	0x000000ff
        /*0268*/ 	.word	0x00000068
        /*026c*/ 	.short	0x0100
        /*026e*/ 	.byte	0x08
	.zero		1


	//   ....[27]....
        /*0270*/ 	.word	0x00000450
        /*0274*/ 	.word	0x000000ff
        /*0278*/ 	.word	0x000000d8
        /*027c*/ 	.short	0x0100
        /*027e*/ 	.byte	0x08
	.zero		1


	//   ....[28]....
        /*0280*/ 	.word	0x000009a0
        /*0284*/ 	.word	0x000000ff
        /*0288*/ 	.word	0x00000110
        /*028c*/ 	.short	0x0100
        /*028e*/ 	.byte	0x08
	.zero		1


	//   ....[29]....
        /*0290*/ 	.word	0x00000a20
        /*0294*/ 	.word	0x000000ff
        /*0298*/ 	.word	0x00000118
        /*029c*/ 	.short	0x0100
        /*029e*/ 	.byte	0x08
	.zero		1


	//   ....[30]....
        /*02a0*/ 	.word	0x00000a40
        /*02a4*/ 	.word	0x000000ff
        /*02a8*/ 	.word	0x000000f0
        /*02ac*/ 	.short	0x0100
        /*02ae*/ 	.byte	0x09
	.zero		1


	//   ....[31]....
        /*02b0*/ 	.word	0x00000a50
        /*02b4*/ 	.word	0x000000ff
        /*02b8*/ 	.word	0x000000f8
        /*02bc*/ 	.short	0x0100
        /*02be*/ 	.byte	0x09
	.zero		1


	//   ....[32]....
        /*02c0*/ 	.word	0x00000a60
        /*02c4*/ 	.word	0x000000ff
        /*02c8*/ 	.word	0x00000100
        /*02cc*/ 	.short	0x0100
        /*02ce*/ 	.byte	0x09
	.zero		1


	//   ....[33]....
        /*02d0*/ 	.word	0x00000a70
        /*02d4*/ 	.word	0x000000ff
        /*02d8*/ 	.word	0x00000108
        /*02dc*/ 	.short	0x0100
        /*02de*/ 	.byte	0x09
	.zero		1


	//   ....[34]....
        /*02e0*/ 	.word	0x000018c0
        /*02e4*/ 	.word	0x0000003f
        /*02e8*/ 	.word	0x00000000
        /*02ec*/ 	.short	0x010a
        /*02ee*/ 	.byte	0x2a
	.zero		1


	//   ....[35]....
        /*02f0*/ 	.word	0x00001a60
        /*02f4*/ 	.word	0x00000003
        /*02f8*/ 	.word	0x00000000
        /*02fc*/ 	.short	0x010a
        /*02fe*/ 	.byte	0x3f
	.zero		1


	//   ....[36]....
        /*0300*/ 	.word	0x00001aa0
        /*0304*/ 	.word	0x00000003
        /*0308*/ 	.word	0x00000000
        /*030c*/ 	.short	0x010a
        /*030e*/ 	.byte	0x3f
	.zero		1


	//   ....[37]....
        /*0310*/ 	.word	0x00001da0
        /*0314*/ 	.word	0x000000ff
        /*0318*/ 	.word	0x00000000
        /*031c*/ 	.short	0x010a
        /*031e*/ 	.byte	0x04
	.zero		1


	//   ....[38]....
        /*0320*/ 	.word	0x00001de0
        /*0324*/ 	.word	0x000000ff
        /*0328*/ 	.word	0x00000000
        /*032c*/ 	.short	0x010a
        /*032e*/ 	.byte	0x04
	.zero		1


	//   ....[39]....
        /*0330*/ 	.word	0x00002040
        /*0334*/ 	.word	0x00000005
        /*0338*/ 	.word	0x00000000
        /*033c*/ 	.short	0x0101
        /*033e*/ 	.byte	0x3f
	.zero		1


	//   ....[40]....
        /*0340*/ 	.word	0x00002140
        /*0344*/ 	.word	0x00000040
        /*0348*/ 	.word	0x00000000
        /*034c*/ 	.short	0x0101
        /*034e*/ 	.byte	0x2f
	.zero		1


	//   ....[41]....
        /*0350*/ 	.word	0x00002260
        /*0354*/ 	.word	0x00000000
        /*0358*/ 	.word	0x00000000
        /*035c*/ 	.short	0x0101
        /*035e*/ 	.byte	0x3f
	.zero		1


	//   ....[42]....
        /*0360*/ 	.word	0x00002320
        /*0364*/ 	.word	0x0000003f
        /*0368*/ 	.word	0x00000010
        /*036c*/ 	.short	0x010a
        /*036e*/ 	.byte	0x2a
	.zero		1


	//   ....[43]....
        /*0370*/ 	.word	0x00004130
        /*0374*/ 	.word	0x00000042
        /*0378*/ 	.word	0x00000000
        /*037c*/ 	.short	0x0101
        /*037e*/ 	.byte	0x2f
	.zero		1


	//   ....[44]....
        /*0380*/ 	.word	0x00004ae0
        /*0384*/ 	.word	0x0000000c
        /*0388*/ 	.word	0x00000070
        /*038c*/ 	.short	0x010a
        /*038e*/ 	.byte	0x3f
	.zero		1


	//   ....[45]....
        /*0390*/ 	.word	0x00004eb0
        /*0394*/ 	.word	0x00000004
        /*0398*/ 	.word	0x00000118
        /*039c*/ 	.short	0x0101
        /*039e*/ 	.byte	0x3f
	.zero		1


	//   ....[46]....
        /*03a0*/ 	.word	0x00005640
        /*03a4*/ 	.word	0x00000007
        /*03a8*/ 	.word	0x00000000
        /*03ac*/ 	.short	0x010a
        /*03ae*/ 	.byte	0x3f
	.zero		1


	//   ....[47]....
        /*03b0*/ 	.word	0x000056c0
        /*03b4*/ 	.word	0x00000009
        /*03b8*/ 	.word	0x00000000
        /*03bc*/ 	.short	0x010a
        /*03be*/ 	.byte	0x3f
	.zero		1


	//   ....[48]....
        /*03c0*/ 	.word	0x00005750
        /*03c4*/ 	.word	0x00000006
        /*03c8*/ 	.word	0x00000000
        /*03cc*/ 	.short	0x010a
        /*03ce*/ 	.byte	0x3f
	.zero		1


	//   ....[49]....
        /*03d0*/ 	.word	0x000057e0
        /*03d4*/ 	.word	0x00000009
        /*03d8*/ 	.word	0x00000000
        /*03dc*/ 	.short	0x010a
        /*03de*/ 	.byte	0x3f
	.zero		1


	//   ....[50]....
        /*03e0*/ 	.word	0x00005870
        /*03e4*/ 	.word	0x00000006
        /*03e8*/ 	.word	0x00000000
        /*03ec*/ 	.short	0x010a
        /*03ee*/ 	.byte	0x3f
	.zero		1


	//   ....[51]....
        /*03f0*/ 	.word	0x00005900
        /*03f4*/ 	.word	0x00000009
        /*03f8*/ 	.word	0x00000000
        /*03fc*/ 	.short	0x010a
        /*03fe*/ 	.byte	0x3f
	.zero		1


	//   ....[52]....
        /*0400*/ 	.word	0x00005990
        /*0404*/ 	.word	0x00000006
        /*0408*/ 	.word	0x00000000
        /*040c*/ 	.short	0x010a
        /*040e*/ 	.byte	0x3f
	.zero		1


	//   ....[53]....
        /*0410*/ 	.word	0x00005a20
        /*0414*/ 	.word	0x00000009
        /*0418*/ 	.word	0x00000000
        /*041c*/ 	.short	0x010a
        /*041e*/ 	.byte	0x3f
	.zero		1


	//   ....[54]....
        /*0420*/ 	.word	0x00005ab0
        /*0424*/ 	.word	0x00000006
        /*0428*/ 	.word	0x00000000
        /*042c*/ 	.short	0x010a
        /*042e*/ 	.byte	0x3f
	.zero		1


	//   ....[55]....
        /*0430*/ 	.word	0x00005b40
        /*0434*/ 	.word	0x00000009
        /*0438*/ 	.word	0x00000000
        /*043c*/ 	.short	0x010a
        /*043e*/ 	.byte	0x3f
	.zero		1


	//   ....[56]....
        /*0440*/ 	.word	0x00005bd0
        /*0444*/ 	.word	0x00000006
        /*0448*/ 	.word	0x00000000
        /*044c*/ 	.short	0x010a
        /*044e*/ 	.byte	0x3f
	.zero		1


	//   ....[57]....
        /*0450*/ 	.word	0x00005c60
        /*0454*/ 	.word	0x00000009
        /*0458*/ 	.word	0x00000000
        /*045c*/ 	.short	0x010a
        /*045e*/ 	.byte	0x3f
	.zero		1


	//   ....[58]....
        /*0460*/ 	.word	0x00005cf0
        /*0464*/ 	.word	0x00000006
        /*0468*/ 	.word	0x00000000
        /*046c*/ 	.short	0x010a
        /*046e*/ 	.byte	0x3f
	.zero		1


	//   ....[59]....
        /*0470*/ 	.word	0x00005d80
        /*0474*/ 	.word	0x00000003
        /*0478*/ 	.word	0x00000000
        /*047c*/ 	.short	0x010a
        /*047e*/ 	.byte	0x3f
	.zero		1


	//   ....[60]....
        /*0480*/ 	.word	0x00005de0
        /*0484*/ 	.word	0x00000041
        /*0488*/ 	.word	0x00000000
        /*048c*/ 	.short	0x010a
        /*048e*/ 	.byte	0x3f
	.zero		1


	//   ....[61]....
        /*0490*/ 	.word	0x00005e30
        /*0494*/ 	.word	0x00000003
        /*0498*/ 	.word	0x00000000
        /*049c*/ 	.short	0x010a
        /*049e*/ 	.byte	0x3f
	.zero		1


	//   ....[62]....
        /*04a0*/ 	.word	0x00005e90
        /*04a4*/ 	.word	0x00000005
        /*04a8*/ 	.word	0x00000000
        /*04ac*/ 	.short	0x010a
        /*04ae*/ 	.byte	0x3f
	.zero		1


	//   ....[63]....
        /*04b0*/ 	.word	0x00005ee0
        /*04b4*/ 	.word	0x00000041
        /*04b8*/ 	.word	0x00000010
        /*04bc*/ 	.short	0x010a
        /*04be*/ 	.byte	0x3f
	.zero		1


	//   ....[64]....
        /*04c0*/ 	.word	0x00005fb0
        /*04c4*/ 	.word	0x0000000c
        /*04c8*/ 	.word	0x00000070
        /*04cc*/ 	.short	0x010a
        /*04ce*/ 	.byte	0x3f
	.zero		1


	//   ....[65]....
        /*04d0*/ 	.word	0x00006080
        /*04d4*/ 	.word	0x00000007
        /*04d8*/ 	.word	0x00000000
        /*04dc*/ 	.short	0x010a
        /*04de*/ 	.byte	0x3f
	.zero		1


	//   ....[66]....
        /*04e0*/ 	.word	0x000060d0
        /*04e4*/ 	.word	0x00000009
        /*04e8*/ 	.word	0x00000000
        /*04ec*/ 	.short	0x010a
        /*04ee*/ 	.byte	0x3f
	.zero		1


	//   ....[67]....
        /*04f0*/ 	.word	0x00006120
        /*04f4*/ 	.word	0x00000006
        /*04f8*/ 	.word	0x00000000
        /*04fc*/ 	.short	0x010a
        /*04fe*/ 	.byte	0x3f
	.zero		1


	//   ....[68]....
        /*0500*/ 	.word	0x00006170
        /*0504*/ 	.word	0x00000009
        /*0508*/ 	.word	0x00000000
        /*050c*/ 	.short	0x010a
        /*050e*/ 	.byte	0x3f
	.zero		1


	//   ....[69]....
        /*0510*/ 	.word	0x000061c0
        /*0514*/ 	.word	0x00000006
        /*0518*/ 	.word	0x00000000
        /*051c*/ 	.short	0x010a
        /*051e*/ 	.byte	0x3f
	.zero		1


	//   ....[70]....
        /*0520*/ 	.word	0x00006210
        /*0524*/ 	.word	0x00000009
        /*0528*/ 	.word	0x00000000
        /*052c*/ 	.short	0x010a
        /*052e*/ 	.byte	0x3f
	.zero		1


	//   ....[71]....
        /*0530*/ 	.word	0x00006260
        /*0534*/ 	.word	0x00000006
        /*0538*/ 	.word	0x00000000
        /*053c*/ 	.short	0x010a
        /*053e*/ 	.byte	0x3f
	.zero		1


	//   ....[72]....
        /*0540*/ 	.word	0x000062b0
        /*0544*/ 	.word	0x00000009
        /*0548*/ 	.word	0x00000000
        /*054c*/ 	.short	0x010a
        /*054e*/ 	.byte	0x3f
	.zero		1


	//   ....[73]....
        /*0550*/ 	.word	0x00006300
        /*0554*/ 	.word	0x00000006
        /*0558*/ 	.word	0x00000000
        /*055c*/ 	.short	0x010a
        /*055e*/ 	.byte	0x3f
	.zero		1


	//   ....[74]....
        /*0560*/ 	.word	0x00006350
        /*0564*/ 	.word	0x00000009
        /*0568*/ 	.word	0x00000000
        /*056c*/ 	.short	0x010a
        /*056e*/ 	.byte	0x3f
	.zero		1


	//   ....[75]....
        /*0570*/ 	.word	0x000063a0
        /*0574*/ 	.word	0x00000006
        /*0578*/ 	.word	0x00000000
        /*057c*/ 	.short	0x010a
        /*057e*/ 	.byte	0x3f
	.zero		1


	//   ....[76]....
        /*0580*/ 	.word	0x000063f0
        /*0584*/ 	.word	0x00000009
        /*0588*/ 	.word	0x00000000
        /*058c*/ 	.short	0x010a
        /*058e*/ 	.byte	0x3f
	.zero		1


	//   ....[77]....
        /*0590*/ 	.word	0x00006440
        /*0594*/ 	.word	0x00000006
        /*0598*/ 	.word	0x00000000
        /*059c*/ 	.short	0x010a
        /*059e*/ 	.byte	0x3f
	.zero		1


	//----- nvinfo : EIATTR_NUM_MBARRIERS
	.align		4
.L_37:
        /*05a0*/ 	.byte	0x03, 0x38
        /*05a2*/ 	.short	0x0022


	//----- nvinfo : EIATTR_EXIT_INSTR_OFFSETS
	.align		4
        /*05a4*/ 	.byte	0x04, 0x1c
        /*05a6*/ 	.short	(.L_39 - .L_38)


	//   ....[0]....
.L_38:
        /*05a8*/ 	.word	0x00001570


	//   ....[1]....
        /*05ac*/ 	.word	0x000015d0


	//   ....[2]....
        /*05b0*/ 	.word	0x000047c0


	//   ....[3]....
        /*05b4*/ 	.word	0x000047f0


	//   ....[4]....
        /*05b8*/ 	.word	0x00005dd0


	//----- nvinfo : EIATTR_MAX_THREADS
	.align		4
.L_39:
        /*05bc*/ 	.byte	0x04, 0x05
        /*05be*/ 	.short	(.L_41 - .L_40)
.L_40:
        /*05c0*/ 	.word	0x00000180
        /*05c4*/ 	.word	0x00000001
        /*05c8*/ 	.word	0x00000001


	//----- nvinfo : EIATTR_CRS_STACK_SIZE
	.align		4
.L_41:
        /*05cc*/ 	.byte	0x04, 0x1e
        /*05ce*/ 	.short	(.L_43 - .L_42)
.L_42:
        /*05d0*/ 	.word	0x00000000


	//----- nvinfo : EIATTR_CBANK_PARAM_SIZE
	.align		4
.L_43:
        /*05d4*/ 	.byte	0x03, 0x19
        /*05d6*/ 	.short	0x0470


	//----- nvinfo : EIATTR_PARAM_CBANK
	.align		4
        /*05d8*/ 	.byte	0x04, 0x0a
        /*05da*/ 	.short	(.L_45 - .L_44)
	.align		4
.L_44:
        /*05dc*/ 	.word	index@(.nv.constant0._ZN7cutlass13device_kernelINS_4gemm6kernel13GemmUniversalIN4cute5tupleIJiiiiEEENS1_10collective13CollectiveMmaINS1_34MainloopSm90TmaGmmaWarpSpecializedILi14ENS5_IJNS4_1CILi8EEENSA_ILi1EEESC_EEENS1_32KernelTmaWarpSpecializedPingpongEEENS5_IJNSA_ILi64EEESG_NSA_ILi32EEEEEEfNS5_IJlSC_lEEEfSJ_NS4_8TiledMMAINS4_8MMA_AtomIJNS4_4SM904GMMA29MMA_64x64x8_F32TF32TF32_SS_TNILNSN_7ScaleInE1ELSP_1EEEEEENS4_6LayoutINS5_IJSC_SC_SC_EEENS5_IJNSA_ILi0EEESU_SU_EEEEENS5_IJNS4_10UnderscoreESX_SX_EEEEENS4_13SM90_TMA_LOADENS4_14ComposedLayoutINS4_7SwizzleILi3ELi4ELi3EEENS4_18smem_ptr_flag_bitsILi32EEENSS_INS5_IJSB_SH_EEENS5_IJSH_SC_EEEEEEEvNS4_8identityENS4_23SM90_TMA_LOAD_MULTICASTES19_vS1A_EENS_8epilogue10collective6detail29Sm90TmaWarpSpecializedAdapterINS1E_15DefaultEpilogueIfSJ_SJ_NS1D_6thread17LinearCombinationIfLi1EffLNS1I_9ScaleType4KindE0ELNS_15FloatRoundStyleE2EfEENS1_15EpilogueDefaultEEEEEvvEEEEvNT_6ParamsE)
        /*05e0*/ 	.short	0x0210
        /*05e2*/ 	.short	0x0470


	//----- nvinfo : EIATTR_SW_WAR
	.align		4
.L_45:
        /*05e4*/ 	.byte	0x04, 0x36
        /*05e6*/ 	.short	(.L_47 - .L_46)
.L_46:
        /*05e8*/ 	.word	0x00000008
.L_47:


//--------------------- .nv.callgraph             --------------------------
	.section	.nv.callgraph,"",@"SHT_CUDA_CALLGRAPH"
	.align	4
	.sectionentsize	8
	.align		4
        /*0000*/ 	.word	0x00000000
	.align		4
        /*0004*/ 	.word	0xffffffff
	.align		4
        /*0008*/ 	.word	index@(_ZN7cutlass13device_kernelINS_4gemm6kernel13GemmUniversalIN4cute5tupleIJiiiiEEENS1_10collective13CollectiveMmaINS1_34MainloopSm90TmaGmmaWarpSpecializedILi14ENS5_IJNS4_1CILi8EEENSA_ILi1EEESC_EEENS1_32KernelTmaWarpSpecializedPingpongEEENS5_IJNSA_ILi64EEESG_NSA_ILi32EEEEEEfNS5_IJlSC_lEEEfSJ_NS4_8TiledMMAINS4_8MMA_AtomIJNS4_4SM904GMMA29MMA_64x64x8_F32TF32TF32_SS_TNILNSN_7ScaleInE1ELSP_1EEEEEENS4_6LayoutINS5_IJSC_SC_SC_EEENS5_IJNSA_ILi0EEESU_SU_EEEEENS5_IJNS4_10UnderscoreESX_SX_EEEEENS4_13SM90_TMA_LOADENS4_14ComposedLayoutINS4_7SwizzleILi3ELi4ELi3EEENS4_18smem_ptr_flag_bitsILi32EEENSS_INS5_IJSB_SH_EEENS5_IJSH_SC_EEEEEEEvNS4_8identityENS4_23SM90_TMA_LOAD_MULTICASTES19_vS1A_EENS_8epilogue10collective6detail29Sm90TmaWarpSpecializedAdapterINS1E_15DefaultEpilogueIfSJ_SJ_NS1D_6thread17LinearCombinationIfLi1EffLNS1I_9ScaleType4KindE0ELNS_15FloatRoundStyleE2EfEENS1_15EpilogueDefaultEEEEEvvEEEEvNT_6ParamsE)
	.align		4
        /*000c*/ 	.word	index@(__assertfail)
	.align		4
        /*0010*/ 	.word	0x00000000
	.align		4
        /*0014*/ 	.word	0xfffffffe
	.align		4
        /*0018*/ 	.word	0x00000000
	.align		4
        /*001c*/ 	.word	0xfffffffd
	.align		4
        /*0020*/ 	.word	0x00000000
	.align		4
        /*0024*/ 	.word	0xfffffffc


//--------------------- .nv.constant4             --------------------------
	.section	.nv.constant4,"a",@progbits
	.align	8
	.align		8
.nv.constant4:
        /*0000*/ 	.dword	__assertfail
	.align		8
        /*0008*/ 	.dword	__unnamed_1
	.align		8
        /*0010*/ 	.dword	_ZN40_INTERNAL_a131f3c9_4_k_cu_371908c2_289964cuda3std3__45__cpo5beginE
	.align		8
        /*0018*/ 	.dword	_ZN40_INTERNAL_a131f3c9_4_k_cu_371908c2_289964cuda3std3__45__cpo3endE
	.align		8
        /*0020*/ 	.dword	_ZN40_INTERNAL_a131f3c9_4_k_cu_371908c2_289964cuda3std3__45__cpo6cbeginE
	.align		8
        /*0028*/ 	.dword	_ZN40_INTERNAL_a131f3c9_4_k_cu_371908c2_289964cuda3std3__45__cpo4cendE
	.align		8
        /*0030*/ 	.dword	_ZN40_INTERNAL_a131f3c9_4_k_cu_371908c2_289964cuda3std3__442_GLOBAL__N__a131f3c9_4_k_cu_371908c2_289966ignoreE
	.align		8
        /*0038*/ 	.dword	_ZN40_INTERNAL_a131f3c9_4_k_cu_371908c2_289964cuda3std3__419piecewise_constructE
	.align		8
        /*0040*/ 	.dword	_ZN40_INTERNAL_a131f3c9_4_k_cu_371908c2_289964cuda3std3__48in_placeE
	.align		8
        /*0048*/ 	.dword	_ZN40_INTERNAL_a131f3c9_4_k_cu_371908c2_289964cuda3std6ranges3__45__cpo4swapE
	.align		8
        /*0050*/ 	.dword	_ZN40_INTERNAL_a131f3c9_4_k_cu_371908c2_289964cuda3std6ranges3__45__cpo9iter_moveE
	.align		8
        /*0058*/ 	.dword	_ZN40_INTERNAL_a131f3c9_4_k_cu_371908c2_289964cute7productE
	.align		8
        /*0060*/ 	.dword	_ZN40_INTERNAL_a131f3c9_4_k_cu_371908c2_289964cute1_E
	.align		8
        /*0068*/ 	.dword	$str$22
	.align		8
        /*0070*/ 	.dword	$str$23


//--------------------- .text._ZN7cutlass13device_kernelINS_4gemm6kernel13GemmUniversalIN4cute5tupleIJiiiiEEENS1_10collective13CollectiveMmaINS1_34MainloopSm90TmaGmmaWarpSpecializedILi14ENS5_IJNS4_1CILi8EEENSA_ILi1EEESC_EEENS1_32KernelTmaWarpSpecializedPingpongEEENS5_IJNSA_ILi64EEESG_NSA_ILi32EEEEEEfNS5_IJlSC_lEEEfSJ_NS4_8TiledMMAINS4_8MMA_AtomIJNS4_4SM904GMMA29MMA_64x64x8_F32TF32TF32_SS_TNILNSN_7ScaleInE1ELSP_1EEEEEENS4_6LayoutINS5_IJSC_SC_SC_EEENS5_IJNSA_ILi0EEESU_SU_EEEEENS5_IJNS4_10UnderscoreESX_SX_EEEEENS4_13SM90_TMA_LOADENS4_14ComposedLayoutINS4_7SwizzleILi3ELi4ELi3EEENS4_18smem_ptr_flag_bitsILi32EEENSS_INS5_IJSB_SH_EEENS5_IJSH_SC_EEEEEEEvNS4_8identityENS4_23SM90_TMA_LOAD_MULTICASTES19_vS1A_EENS_8epilogue10collective6detail29Sm90TmaWarpSpecializedAdapterINS1E_15DefaultEpilogueIfSJ_SJ_NS1D_6thread17LinearCombinationIfLi1EffLNS1I_9ScaleType4KindE0ELNS_15FloatRoundStyleE2EfEENS1_15EpilogueDefaultEEEEEvvEEEEvNT_6ParamsE --------------------------
	.section	.text._ZN7cutlass13device_kernelINS_4gemm6kernel13GemmUniversalIN4cute5tupleIJiiiiEEENS1_10collective13CollectiveMmaINS1_34MainloopSm90TmaGmmaWarpSpecializedILi14ENS5_IJNS4_1CILi8EEENSA_ILi1EEESC_EEENS1_32KernelTmaWarpSpecializedPingpongEEENS5_IJNSA_ILi64EEESG_NSA_ILi32EEEEEEfNS5_IJlSC_lEEEfSJ_NS4_8TiledMMAINS4_8MMA_AtomIJNS4_4SM904GMMA29MMA_64x64x8_F32TF32TF32_SS_TNILNSN_7ScaleInE1ELSP_1EEEEEENS4_6LayoutINS5_IJSC_SC_SC_EEENS5_IJNSA_ILi0EEESU_SU_EEEEENS5_IJNS4_10UnderscoreESX_SX_EEEEENS4_13SM90_TMA_LOADENS4_14ComposedLayoutINS4_7SwizzleILi3ELi4ELi3EEENS4_18smem_ptr_flag_bitsILi32EEENSS_INS5_IJSB_SH_EEENS5_IJSH_SC_EEEEEEEvNS4_8identityENS4_23SM90_TMA_LOAD_MULTICASTES19_vS1A_EENS_8epilogue10collective6detail29Sm90TmaWarpSpecializedAdapterINS1E_15DefaultEpilogueIfSJ_SJ_NS1D_6thread17LinearCombinationIfLi1EffLNS1I_9ScaleType4KindE0ELNS_15FloatRoundStyleE2EfEENS1_15EpilogueDefaultEEEEEvvEEEEvNT_6ParamsE,"ax",@progbits
	.align	128
.text._ZN7cutlass13device_kernelINS_4gemm6kernel13GemmUniversalIN4cute5tupleIJiiiiEEENS1_10collective13CollectiveMmaINS1_34MainloopSm90TmaGmmaWarpSpecializedILi14ENS5_IJNS4_1CILi8EEENSA_ILi1EEESC_EEENS1_32KernelTmaWarpSpecializedPingpongEEENS5_IJNSA_ILi64EEESG_NSA_ILi32EEEEEEfNS5_IJlSC_lEEEfSJ_NS4_8TiledMMAINS4_8MMA_AtomIJNS4_4SM904GMMA29MMA_64x64x8_F32TF32TF32_SS_TNILNSN_7ScaleInE1ELSP_1EEEEEENS4_6LayoutINS5_IJSC_SC_SC_EEENS5_IJNSA_ILi0EEESU_SU_EEEEENS5_IJNS4_10UnderscoreESX_SX_EEEEENS4_13SM90_TMA_LOADENS4_14ComposedLayoutINS4_7SwizzleILi3ELi4ELi3EEENS4_18smem_ptr_flag_bitsILi32EEENSS_INS5_IJSB_SH_EEENS5_IJSH_SC_EEEEEEEvNS4_8identityENS4_23SM90_TMA_LOAD_MULTICASTES19_vS1A_EENS_8epilogue10collective6detail29Sm90TmaWarpSpecializedAdapterINS1E_15DefaultEpilogueIfSJ_SJ_NS1D_6thread17LinearCombinationIfLi1EffLNS1I_9ScaleType4KindE0ELNS_15FloatRoundStyleE2EfEENS1_15EpilogueDefaultEEEEEvvEEEEvNT_6ParamsE:
        .type           _ZN7cutlass13device_kernelINS_4gemm6kernel13GemmUniversalIN4cute5tupleIJiiiiEEENS1_10collective13CollectiveMmaINS1_34MainloopSm90TmaGmmaWarpSpecializedILi14ENS5_IJNS4_1CILi8EEENSA_ILi1EEESC_EEENS1_32KernelTmaWarpSpecializedPingpongEEENS5_IJNSA_ILi64EEESG_NSA_ILi32EEEEEEfNS5_IJlSC_lEEEfSJ_NS4_8TiledMMAINS4_8MMA_AtomIJNS4_4SM904GMMA29MMA_64x64x8_F32TF32TF32_SS_TNILNSN_7ScaleInE1ELSP_1EEEEEENS4_6LayoutINS5_IJSC_SC_SC_EEENS5_IJNSA_ILi0EEESU_SU_EEEEENS5_IJNS4_10UnderscoreESX_SX_EEEEENS4_13SM90_TMA_LOADENS4_14ComposedLayoutINS4_7SwizzleILi3ELi4ELi3EEENS4_18smem_ptr_flag_bitsILi32EEENSS_INS5_IJSB_SH_EEENS5_IJSH_SC_EEEEEEEvNS4_8identityENS4_23SM90_TMA_LOAD_MULTICASTES19_vS1A_EENS_8epilogue10collective6detail29Sm90TmaWarpSpecializedAdapterINS1E_15DefaultEpilogueIfSJ_SJ_NS1D_6thread17LinearCombinationIfLi1EffLNS1I_9ScaleType4KindE0ELNS_15FloatRoundStyleE2EfEENS1_15EpilogueDefaultEEEEEvvEEEEvNT_6ParamsE,@function
        .size           _ZN7cutlass13device_kernelINS_4gemm6kernel13GemmUniversalIN4cute5tupleIJiiiiEEENS1_10collective13CollectiveMmaINS1_34MainloopSm90TmaGmmaWarpSpecializedILi14ENS5_IJNS4_1CILi8EEENSA_ILi1EEESC_EEENS1_32KernelTmaWarpSpecializedPingpongEEENS5_IJNSA_ILi64EEESG_NSA_ILi32EEEEEEfNS5_IJlSC_lEEEfSJ_NS4_8TiledMMAINS4_8MMA_AtomIJNS4_4SM904GMMA29MMA_64x64x8_F32TF32TF32_SS_TNILNSN_7ScaleInE1ELSP_1EEEEEENS4_6LayoutINS5_IJSC_SC_SC_EEENS5_IJNSA_ILi0EEESU_SU_EEEEENS5_IJNS4_10UnderscoreESX_SX_EEEEENS4_13SM90_TMA_LOADENS4_14ComposedLayoutINS4_7SwizzleILi3ELi4ELi3EEENS4_18smem_ptr_flag_bitsILi32EEENSS_INS5_IJSB_SH_EEENS5_IJSH_SC_EEEEEEEvNS4_8identityENS4_23SM90_TMA_LOAD_MULTICASTES19_vS1A_EENS_8epilogue10collective6detail29Sm90TmaWarpSpecializedAdapterINS1E_15DefaultEpilogueIfSJ_SJ_NS1D_6thread17LinearCombinationIfLi1EffLNS1I_9ScaleType4KindE0ELNS_15FloatRoundStyleE2EfEENS1_15EpilogueDefaultEEEEEvvEEEEvNT_6ParamsE,(.L_x_160 - _ZN7cutlass13device_kernelINS_4gemm6kernel13GemmUniversalIN4cute5tupleIJiiiiEEENS1_10collective13CollectiveMmaINS1_34MainloopSm90TmaGmmaWarpSpecializedILi14ENS5_IJNS4_1CILi8EEENSA_ILi1EEESC_EEENS1_32KernelTmaWarpSpecializedPingpongEEENS5_IJNSA_ILi64EEESG_NSA_ILi32EEEEEEfNS5_IJlSC_lEEEfSJ_NS4_8TiledMMAINS4_8MMA_AtomIJNS4_4SM904GMMA29MMA_64x64x8_F32TF32TF32_SS_TNILNSN_7ScaleInE1ELSP_1EEEEEENS4_6LayoutINS5_IJSC_SC_SC_EEENS5_IJNSA_ILi0EEESU_SU_EEEEENS5_IJNS4_10UnderscoreESX_SX_EEEEENS4_13SM90_TMA_LOADENS4_14ComposedLayoutINS4_7SwizzleILi3ELi4ELi3EEENS4_18smem_ptr_flag_bitsILi32EEENSS_INS5_IJSB_SH_EEENS5_IJSH_SC_EEEEEEEvNS4_8identityENS4_23SM90_TMA_LOAD_MULTICASTES19_vS1A_EENS_8epilogue10collective6detail29Sm90TmaWarpSpecializedAdapterINS1E_15DefaultEpilogueIfSJ_SJ_NS1D_6thread17LinearCombinationIfLi1EffLNS1I_9ScaleType4KindE0ELNS_15FloatRoundStyleE2EfEENS1_15EpilogueDefaultEEEEEvvEEEEvNT_6ParamsE)
        .other          _ZN7cutlass13device_kernelINS_4gemm6kernel13GemmUniversalIN4cute5tupleIJiiiiEEENS1_10collective13CollectiveMmaINS1_34MainloopSm90TmaGmmaWarpSpecializedILi14ENS5_IJNS4_1CILi8EEENSA_ILi1EEESC_EEENS1_32KernelTmaWarpSpecializedPingpongEEENS5_IJNSA_ILi64EEESG_NSA_ILi32EEEEEEfNS5_IJlSC_lEEEfSJ_NS4_8TiledMMAINS4_8MMA_AtomIJNS4_4SM904GMMA29MMA_64x64x8_F32TF32TF32_SS_TNILNSN_7ScaleInE1ELSP_1EEEEEENS4_6LayoutINS5_IJSC_SC_SC_EEENS5_IJNSA_ILi0EEESU_SU_EEEEENS5_IJNS4_10UnderscoreESX_SX_EEEEENS4_13SM90_TMA_LOADENS4_14ComposedLayoutINS4_7SwizzleILi3ELi4ELi3EEENS4_18smem_ptr_flag_bitsILi32EEENSS_INS5_IJSB_SH_EEENS5_IJSH_SC_EEEEEEEvNS4_8identityENS4_23SM90_TMA_LOAD_MULTICASTES19_vS1A_EENS_8epilogue10collective6detail29Sm90TmaWarpSpecializedAdapterINS1E_15DefaultEpilogueIfSJ_SJ_NS1D_6thread17LinearCombinationIfLi1EffLNS1I_9ScaleType4KindE0ELNS_15FloatRoundStyleE2EfEENS1_15EpilogueDefaultEEEEEvvEEEEvNT_6ParamsE,@"STO_CUDA_ENTRY STV_DEFAULT"
_ZN7cutlass13device_kernelINS_4gemm6kernel13GemmUniversalIN4cute5tupleIJiiiiEEENS1_10collective13CollectiveMmaINS1_34MainloopSm90TmaGmmaWarpSpecializedILi14ENS5_IJNS4_1CILi8EEENSA_ILi1EEESC_EEENS1_32KernelTmaWarpSpecializedPingpongEEENS5_IJNSA_ILi64EEESG_NSA_ILi32EEEEEEfNS5_IJlSC_lEEEfSJ_NS4_8TiledMMAINS4_8MMA_AtomIJNS4_4SM904GMMA29MMA_64x64x8_F32TF32TF32_SS_TNILNSN_7ScaleInE1ELSP_1EEEEEENS4_6LayoutINS5_IJSC_SC_SC_EEENS5_IJNSA_ILi0EEESU_SU_EEEEENS5_IJNS4_10UnderscoreESX_SX_EEEEENS4_13SM90_TMA_LOADENS4_14ComposedLayoutINS4_7SwizzleILi3ELi4ELi3EEENS4_18smem_ptr_flag_bitsILi32EEENSS_INS5_IJSB_SH_EEENS5_IJSH_SC_EEEEEEEvNS4_8identityENS4_23SM90_TMA_LOAD_MULTICASTES19_vS1A_EENS_8epilogue10collective6detail29Sm90TmaWarpSpecializedAdapterINS1E_15DefaultEpilogueIfSJ_SJ_NS1D_6thread17LinearCombinationIfLi1EffLNS1I_9ScaleType4KindE0ELNS_15FloatRoundStyleE2EfEENS1_15EpilogueDefaultEEEEEvvEEEEvNT_6ParamsE:
[----:B------:R-:W0:Y:S02]  /*0000*/  LDC R1, c[0x0][0x28] ;  /* 0x00000a00ff017b82 */ /* 0x000e240000000800 */
[----:B0-----:R-:W-:Y:S01]  /*0010*/  VIADD R1, R1, 0xfffffff8 ;  /* 0xfffffff801017836 */ /* 0x001fe20000000000 */
[----:B------:R-:W0:Y:S01]  /*0020*/  S2R R4, SR_TID.X ;  /* 0x0000000000047919 */ /* 0x000e220000002100 */
[----:B------:R-:W-:Y:S01]  /*0030*/  ELECT P0, URZ, PT ;  /* 0x00000000003f782f */ /* 0x000fe20003800000 */
[----:B------:R-:W-:Y:S01]  /*0040*/  BSSY B0, `(.L_x_0) ;  /* 0x000000f000007945 */ /* 0x000fe20003800000 */
[--C-:B0-----:R-:W-:Y:S02]  /*0050*/  SHF.R.U32.HI R2, RZ, 0x5, R4.reuse ;  /* 0x00000005ff027819 */ /* 0x101fe40000011604 */
[----:B------:R-:W-:-:S03]  /*0060*/  SHF.R.U32.HI R7, RZ, 0x7, R4 ;  /* 0x00000007ff077819 */ /* 0x000fc60000011604 */
[----:B------:R-:W0:Y:S04]  /*0070*/  SHFL.IDX PT, R5, R2, RZ, 0x1f ;  /* 0x00001fff02057589 */ /* 0x000e2800000e0000 */
[----:B------:R1:W2:Y:S01]  /*0080*/  SHFL.IDX PT, R10, R7, RZ, 0x1f ;  /* 0x00001fff070a7589 */ /* 0x0002a200000e0000 */
[----:B0-----:R-:W-:-:S13]  /*0090*/  ISETP.NE.OR P0, PT, R5, RZ, !P0 ;  /* 0x000000ff0500720c */ /* 0x001fda0004705670 */
[----:B-12---:R-:W-:Y:S05]  /*00a0*/  @P0 BRA `(.L_x_1) ;  /* 0x0000000000200947 */ /* 0x006fea0003800000 */
[----:B------:R-:W-:Y:S02]  /*00b0*/  ULDC.64 UR4, c[0x0][0x198] ;  /* 0x0000660000047ab9 */ /* 0x000fe40000000a00 */
[----:B------:R-:W-:Y:S02]  /*00c0*/  UIADD3 UR6, UP0, UR4, 0xf0, URZ ;  /* 0x000000f004067890 */ /* 0x000fe4000ff1e03f */
[----:B------:R-:W-:Y:S02]  /*00d0*/  UIADD3 UR4, UP1, UR4, 0x1f0, URZ ;  /* 0x000001f004047890 */ /* 0x000fe4000ff3e03f */
[----:B------:R-:W-:Y:S02]  /*00e0*/  UIADD3.X UR7, URZ, UR5, URZ, UP0, !UPT ;  /* 0x000000053f077290 */ /* 0x000fe400087fe43f */
[----:B------:R-:W-:-:S07]  /*00f0*/  UIADD3.X UR5, URZ, UR5, URZ, UP1, !UPT ;  /* 0x000000053f057290 */ /* 0x000fce0008ffe43f */
[----:B------:R0:W-:Y:S02]  /*0100*/  UTMACCTL.PF [UR6] ;  /* 0x00000000060079b9 */ /* 0x0001e40008040000 */
[----:B------:R0:W-:Y:S02]  /*0110*/  UTMACCTL.PF [UR4] ;  /* 0x00000000040079b9 */ /* 0x0001e40008040000 */
[----:B0-----:R-:W-:Y:S01]  /*0120*/  NOP ;  /* 0x0000000000007918 */ /* 0x001fe20000000000 */
.L_x_1:
[----:B------:R-:W-:Y:S05]  /*0130*/  BSYNC B0 ;  /* 0x0000000000007941 */ /* 0x000fea0003800000 */
.L_x_0:
[----:B------:R-:W0:Y:S01]  /*0140*/  SHFL.IDX PT, R8, R2, RZ, 0x1f ;  /* 0x00001fff02087589 */ /* 0x000e2200000e0000 */
[----:B------:R-:W-:-:S04]  /*0150*/  SHF.R.S32.HI R3, RZ, 0x1f, R4 ;  /* 0x0000001fff037819 */ /* 0x000fc80000011404 */
[----:B------:R-:W-:-:S04]  /*0160*/  LEA.HI R3, R3, R4, RZ, 0x7 ;  /* 0x0000000403037211 */ /* 0x000fc800078f38ff */
[----:B------:R-:W-:-:S05]  /*0170*/  LOP3.LUT R3, R3, 0xffffff80, RZ, 0xc0, !PT ;  /* 0xffffff8003037812 */ /* 0x000fca00078ec0ff */
[----:B------:R-:W-:Y:S01]  /*0180*/  IMAD.IADD R3, R4, 0x1, -R3 ;  /* 0x0000000104037824 */ /* 0x000fe200078e0a03 */
[----:B0-----:R-:W-:-:S13]  /*0190*/  ISETP.NE.AND P0, PT, R8, RZ, PT ;  /* 0x000000ff0800720c */ /* 0x001fda0003f05270 */
[----:B------:R-:W-:Y:S05]  /*01a0*/  @P0 BRA `(.L_x_2) ;  /* 0x0000000000b40947 */ /* 0x000fea0003800000 */
[----:B------:R-:W-:Y:S01]  /*01b0*/  ELECT P0, URZ, PT ;  /* 0x00000000003f782f */ /* 0x000fe20003800000 */
[----:B------:R-:W-:-:S12]  /*01c0*/  BSSY B0, `(.L_x_2) ;  /* 0x000002b000007945 */ /* 0x000fd80003800000 */
[----:B------:R-:W-:Y:S05]  /*01d0*/  @!P0 BRA `(.L_x_3) ;  /* 0x0000000000a48947 */ /* 0x000fea0003800000 */
[----:B------:R-:W0:Y:S01]  /*01e0*/  S2UR UR8, SR_CgaCtaId ;  /* 0x00000000000879c3 */ /* 0x000e220000008800 */
[----:B------:R-:W-:Y:S01]  /*01f0*/  UMOV UR4, 0x400 ;  /* 0x0000040000047882 */ /* 0x000fe20000000000 */
[----:B------:R-:W-:Y:S01]  /*0200*/  UMOV UR5, 0x1 ;  /* 0x0000000100057882 */ /* 0x000fe20000000000 */
[----:B------:R-:W-:Y:S02]  /*0210*/  UMOV UR6, 0x8 ;  /* 0x0000000800067882 */ /* 0x000fe40000000000 */
[----:B------:R-:W-:-:S04]  /*0220*/  UIADD3 UR6, -UR6, 0x100000, URZ ;  /* 0x0010000006067890 */ /* 0x000fc8000fffe13f */
[----:B------:R-:W-:Y:S02]  /*0230*/  USHF.L.U32 UR7, UR6, 0xb, URZ ;  /* 0x0000000b06077899 */ /* 0x000fe4000800063f */
[----:B------:R-:W-:Y:S02]  /*0240*/  USHF.L.U32 UR6, UR6, 0x1, URZ ;  /* 0x0000000106067899 */ /* 0x000fe4000800063f */
[----:B0-----:R-:W-:Y:S02]  /*0250*/  ULEA UR8, UR8, UR4, 0x18 ;  /* 0x0000000408087291 */ /* 0x001fe4000f8ec03f */
[----:B------:R-:W-:-:S04]  /*0260*/  UIADD3 UR4, -UR5, 0x100000, URZ ;  /* 0x0010000005047890 */ /* 0x000fc8000fffe13f */
[----:B------:R-:W-:Y:S02]  /*0270*/  USHF.L.U32 UR5, UR4, 0xb, URZ ;  /* 0x0000000b04057899 */ /* 0x000fe4000800063f */
[----:B------:R-:W-:Y:S01]  /*0280*/  USHF.L.U32 UR4, UR4, 0x1, URZ ;  /* 0x0000000104047899 */ /* 0x000fe2000800063f */
[----:B------:R-:W0:Y:S11]  /*0290*/  FENCE.VIEW.ASYNC.S ;  /* 0x00000000000073c6 */ /* 0x000e360000000000 */
[----:B0-----:R0:W1:Y:S01]  /*02a0*/  SYNCS.EXCH.64 URZ, [UR8], UR4 ;  /* 0x00000004083f75b2 */ /* 0x0010620008000100 */
[----:B------:R0:W2:Y:S01]  /*02b0*/  SYNCS.EXCH.64 URZ, [UR8+0x70], UR6 ;  /* 0x00007006083f75b2 */ /* 0x0000a20008000100 */
[----:B------:R0:W3:Y:S01]  /*02c0*/  SYNCS.EXCH.64 URZ, [UR8+0x8], UR4 ;  /* 0x00000804083f75b2 */ /* 0x0000e20008000100 */
[----:B------:R0:W4:Y:S01]  /*02d0*/  SYNCS.EXCH.64 URZ, [UR8+0x78], UR6 ;  /* 0x00007806083f75b2 */ /* 0x0001220008000100 */
[----:B------:R0:W0:Y:S01]  /*02e0*/  SYNCS.EXCH.64 URZ, [UR8+0x10], UR4 ;  /* 0x00001004083f75b2 */ /* 0x0000220008000100 */
        /* <DEDUP_REMOVED lines=23> */
[----:B-1234-:R-:W-:Y:S01]  /*0460*/  NOP ;  /* 0x0000000000007918 */ /* 0x01efe20000000000 */
.L_x_3:
[----:B0-----:R-:W-:Y:S05]  /*0470*/  BSYNC B0 ;  /* 0x0000000000007941 */ /* 0x001fea0003800000 */
.L_x_2:
[----:B------:R-:W0:Y:S01]  /*0480*/  S2UR UR12, SR_CTAID.X ;  /* 0x00000000000c79c3 */ /* 0x000e220000002500 */
[----:B------:R-:W1:Y:S01]  /*0490*/  SHFL.IDX PT, R15, R2, RZ, 0x1f ;  /* 0x00001fff020f7589 */ /* 0x000e6200000e0000 */
[----:B------:R-:W-:Y:S02]  /*04a0*/  SHF.R.S32.HI R0, RZ, 0x1f, R3 ;  /* 0x0000001fff007819 */ /* 0x000fe40000011403 */
[----:B------:R-:W-:Y:S02]  /*04b0*/  ELECT P0, URZ, PT ;  /* 0x00000000003f782f */ /* 0x000fe40003800000 */
[----:B------:R-:W-:Y:S01]  /*04c0*/  SHF.R.S32.HI R11, RZ, 0x1f, R8 ;  /* 0x0000001fff0b7819 */ /* 0x000fe20000011408 */
[----:B------:R0:W2:Y:S01]  /*04d0*/  SHFL.IDX PT, R13, R2, RZ, 0x1f ;  /* 0x00001fff020d7589 */ /* 0x0000a200000e0000 */
[----:B------:R-:W-:Y:S02]  /*04e0*/  LEA.HI R6, R0, R3, RZ, 0x3 ;  /* 0x0000000300067211 */ /* 0x000fe400078f18ff */
[----:B------:R-:W-:-:S02]  /*04f0*/  ELECT P1, URZ, PT ;  /* 0x00000000003f782f */ /* 0x000fc40003820000 */
[----:B------:R-:W-:Y:S01]  /*0500*/  LEA.HI R11, R11, R8, RZ, 0x2 ;  /* 0x000000080b0b7211 */ /* 0x000fe200078f10ff */
[----:B------:R-:W-:Y:S01]  /*0510*/  ULDC UR4, c[0x0][0x150] ;  /* 0x0000540000047ab9 */ /* 0x000fe20000000800 */
[--C-:B------:R-:W-:Y:S01]  /*0520*/  SHF.R.S32.HI R9, RZ, 0x3, R6.reuse ;  /* 0x00000003ff097819 */ /* 0x100fe20000011406 */
[----:B------:R-:W3:Y:S01]  /*0530*/  LDC R14, c[0x0][0x140] ;  /* 0x00005000ff0e7b82 */ /* 0x000ee20000000800 */
[----:B------:R-:W-:Y:S01]  /*0540*/  SHF.R.S32.HI R12, RZ, 0x1f, R6 ;  /* 0x0000001fff0c7819 */ /* 0x000fe20000011406 */
[----:B------:R-:W-:Y:S01]  /*0550*/  UMOV UR11, 0x80 ;  /* 0x00000080000b7882 */ /* 0x000fe20000000000 */
[----:B------:R-:W4:Y:S01]  /*0560*/  S2R R6, SR_CTAID.Y ;  /* 0x0000000000067919 */ /* 0x000f220000002600 */
[----:B------:R-:W-:Y:S01]  /*0570*/  LOP3.LUT R11, R11, 0x3ffffffc, RZ, 0xc0, !PT ;  /* 0x3ffffffc0b0b7812 */ /* 0x000fe200078ec0ff */
[----:B------:R-:W-:Y:S01]  /*0580*/  NOP ;  /* 0x0000000000007918 */ /* 0x000fe20000000000 */
[----:B------:R-:W-:Y:S01]  /*0590*/  LEA.HI R12, R12, R9, RZ, 0x2 ;  /* 0x000000090c0c7211 */ /* 0x000fe200078f10ff */
[----:B------:R-:W-:Y:S01]  /*05a0*/  NOP ;  /* 0x0000000000007918 */ /* 0x000fe20000000000 */
[----:B------:R-:W5:Y:S01]  /*05b0*/  LDC R21, c[0x0][0x148] ;  /* 0x00005200ff157b82 */ /* 0x000f620000000800 */
[----:B------:R-:W-:Y:S01]  /*05c0*/  IMAD.IADD R11, R8, 0x1, -R11 ;  /* 0x00000001080b7824 */ /* 0x000fe200078e0a0b */
[----:B------:R-:W-:Y:S01]  /*05d0*/  LOP3.LUT R12, R12, 0xfffffffc, RZ, 0xc0, !PT ;  /* 0xfffffffc0c0c7812 */ /* 0x000fe200078ec0ff */
[C---:B------:R-:W-:Y:S01]  /*05e0*/  VIADD R35, R10.reuse, 0xffffffff ;  /* 0xffffffff0a237836 */ /* 0x040fe20000000000 */
[----:B------:R-:W-:Y:S01]  /*05f0*/  ISETP.NE.AND P4, PT, R10, RZ, PT ;  /* 0x000000ff0a00720c */ /* 0x000fe20003f85270 */
[----:B------:R-:W-:Y:S01]  /*0600*/  IMAD.MOV.U32 R57, RZ, RZ, 0x1 ;  /* 0x00000001ff397424 */ /* 0x000fe200078e00ff */
[----:B0-----:R-:W-:Y:S01]  /*0610*/  I2FP.F32.U32 R2, UR12 ;  /* 0x0000000c00027c45 */ /* 0x001fe20008201000 */
[----:B------:R-:W-:Y:S01]  /*0620*/  IMAD.IADD R12, R9, 0x1, -R12 ;  /* 0x00000001090c7824 */ /* 0x000fe200078e0a0c */
[----:B-1----:R-:W-:-:S02]  /*0630*/  ISETP.NE.OR P0, PT, R15, RZ, !P0 ;  /* 0x000000ff0f00720c */ /* 0x002fc40004705670 */
[----:B--2---:R-:W-:Y:S01]  /*0640*/  ISETP.NE.OR P1, PT, R13, RZ, !P1 ;  /* 0x000000ff0d00720c */ /* 0x004fe20004f25670 */
[----:B------:R-:W-:Y:S01]  /*0650*/  FMUL R8, R2, UR4 ;  /* 0x0000000402087c20 */ /* 0x000fe20008400000 */
[----:B------:R-:W-:Y:S01]  /*0660*/  IMAD R11, R11, 0x4, R12 ;  /* 0x000000040b0b7824 */ /* 0x000fe200078e020c */
[----:B------:R-:W-:Y:S01]  /*0670*/  ULDC UR4, c[0x0][0x154] ;  /* 0x0000550000047ab9 */ /* 0x000fe20000000800 */
[----:B------:R-:W0:Y:S01]  /*0680*/  LDC R12, c[0x0][0x144] ;  /* 0x00005100ff0c7b82 */ /* 0x000e220000000800 */
[----:B------:R-:W-:Y:S01]  /*0690*/  SHF.R.S32.HI R2, RZ, 0x1f, R5 ;  /* 0x0000001fff027819 */ /* 0x000fe20000011405 */
[C---:B------:R-:W-:Y:S01]  /*06a0*/  IMAD.SHL.U32 R56, R11.reuse, 0x4, RZ ;  /* 0x000000040b387824 */ /* 0x040fe200078e00ff */
[----:B------:R-:W1:Y:S01]  /*06b0*/  F2I.U32.TRUNC.NTZ R8, R8 ;  /* 0x0000000800087305 */ /* 0x000e62000020f000 */
[----:B---3--:R-:W-:Y:S02]  /*06c0*/  ISETP.EQ.U32.AND P2, PT, R14, 0x1, PT ;  /* 0x000000010e00780c */ /* 0x008fe40003f42070 */
[----:B------:R-:W-:Y:S01]  /*06d0*/  LEA.HI R2, R2, R5, RZ, 0x2 ;  /* 0x0000000502027211 */ /* 0x000fe200078f10ff */
[----:B------:R-:W-:Y:S01]  /*06e0*/  VOTEU.ALL UP0, P0 ;  /* 0x00000000003f7886 */ /* 0x000fe20000000000 */
[----:B------:R-:W-:Y:S01]  /*06f0*/  LOP3.LUT R56, R11, 0xc, R56, 0x78, !PT ;  /* 0x0000000c0b387812 */ /* 0x000fe200078e7838 */
[----:B------:R-:W-:Y:S01]  /*0700*/  VOTEU.ALL UP1, P1 ;  /* 0x00000000003f7886 */ /* 0x000fe20000820000 */
[----:B------:R-:W-:Y:S01]  /*0710*/  LOP3.LUT R2, R2, 0xfffffffc, RZ, 0xc0, !PT ;  /* 0xfffffffc02027812 */ /* 0x000fe200078ec0ff */
[----:B------:R-:W-:Y:S01]  /*0720*/  VOTEU.ALL UP2, P1 ;  /* 0x00000000003f7886 */ /* 0x000fe20000840000 */
[----:B------:R-:W2:Y:S01]  /*0730*/  @!UP0 S2UR UR7, SR_CgaCtaId ;  /* 0x00000000000789c3 */ /* 0x000ea20000008800 */
[----:B------:R-:W-:Y:S01]  /*0740*/  SHF.R.S32.HI R9, RZ, 0x1f, R56 ;  /* 0x0000001fff097819 */ /* 0x000fe20000011438 */
[----:B------:R-:W-:Y:S01]  /*0750*/  @!UP0 UMOV UR6, 0x400 ;  /* 0x0000040000068882 */ /* 0x000fe20000000000 */
[----:B----4-:R-:W-:Y:S01]  /*0760*/  I2FP.F32.U32 R11, R6 ;  /* 0x00000006000b7245 */ /* 0x010fe20000201000 */
[----:B------:R-:W-:Y:S01]  /*0770*/  IMAD.IADD R5, R5, 0x1, -R2 ;  /* 0x0000000105057824 */ /* 0x000fe200078e0a02 */
[----:B------:R-:W-:Y:S01]  /*0780*/  LEA.HI R9, R9, R56, RZ, 0x3 ;  /* 0x0000003809097211 */ /* 0x000fe200078f18ff */
[----:B-1----:R-:W-:Y:S01]  /*0790*/  IMAD.MOV R13, RZ, RZ, -R8 ;  /* 0x000000ffff0d7224 */ /* 0x002fe200078e0a08 */
[----:B------:R-:W-:Y:S01]  /*07a0*/  @!UP1 UMOV UR9, 0x400 ;  /* 0x0000040000099882 */ /* 0x000fe20000000000 */
[----:B------:R-:W1:Y:S01]  /*07b0*/  @!UP1 S2UR UR10, SR_CgaCtaId ;  /* 0x00000000000a99c3 */ /* 0x000e620000008800 */
[----:B------:R-:W-:Y:S01]  /*07c0*/  FMUL R8, R11, UR4 ;  /* 0x000000040b087c20 */ /* 0x000fe20008400000 */
[----:B------:R-:W-:Y:S01]  /*07d0*/  LOP3.LUT R11, R9, 0xfffffff8, RZ, 0xc0, !PT ;  /* 0xfffffff8090b7812 */ /* 0x000fe200078ec0ff */
[----:B------:R-:W-:Y:S01]  /*07e0*/  UMOV UR4, 0x20 ;  /* 0x0000002000047882 */ /* 0x000fe20000000000 */
[----:B0-----:R-:W-:Y:S01]  /*07f0*/  IMAD R20, R12, R13, UR12 ;  /* 0x0000000c0c147e24 */ /* 0x001fe2000f8e020d */
[----:B------:R-:W-:-:S04]  /*0800*/  @!UP0 UIADD3 UR4, -UR4, 0x100000, URZ ;  /* 0x0010000004048890 */ /* 0x000fc8000fffe13f */
[----:B------:R-:W-:Y:S02]  /*0810*/  @!UP0 USHF.L.U32 UR5, UR4, 0xb, URZ ;  /* 0x0000000b04058899 */ /* 0x000fe4000800063f */
[----:B------:R-:W-:Y:S01]  /*0820*/  @!UP0 USHF.L.U32 UR4, UR4, 0x1, URZ ;  /* 0x0000000104048899 */ /* 0x000fe2000800063f */
[----:B------:R-:W-:Y:S01]  /*0830*/  ISETP.GE.U32.AND P6, PT, R35, 0x2, PT ;  /* 0x000000022300780c */ /* 0x000fe20003fc6070 */
[----:B------:R-:W0:Y:S01]  /*0840*/  F2I.U32.TRUNC.NTZ R8, R8 ;  /* 0x0000000800087305 */ /* 0x000e22000020f000 */
[----:B------:R-:W-:Y:S01]  /*0850*/  IMAD.IADD R11, R56, 0x1, -R11 ;  /* 0x00000001380b7824 */ /* 0x000fe200078e0a0b */
[----:B------:R-:W-:Y:S01]  /*0860*/  VOTEU.ALL UP3, P1 ;  /* 0x00000000003f7886 */ /* 0x000fe20000860000 */
[----:B------:R-:W-:Y:S01]  /*0870*/  VOTEU.ALL UP4, P1 ;  /* 0x00000000003f7886 */ /* 0x000fe20000880000 */
[----:B------:R-:W-:Y:S01]  /*0880*/  VOTEU.ALL UP5, P1 ;  /* 0x00000000003f7886 */ /* 0x000fe200008a0000 */
[----:B------:R-:W-:Y:S01]  /*0890*/  ISETP.NE.AND P1, PT, R5, 0x3, PT ;  /* 0x000000030500780c */ /* 0x000fe20003f25270 */
[----:B------:R3:W4:Y:S01]  /*08a0*/  SHFL.IDX PT, R14, R7, RZ, 0x1f ;  /* 0x00001fff070e7589 */ /* 0x00072200000e0000 */
[----:B------:R-:W-:Y:S01]  /*08b0*/  ISETP.NE.AND P3, PT, R11, R20, PT ;  /* 0x000000140b00720c */ /* 0x000fe20003f65270 */
[----:B--2---:R-:W-:Y:S01]  /*08c0*/  @!UP0 ULEA UR8, UR7, UR6, 0x18 ;  /* 0x0000000607088291 */ /* 0x004fe2000f8ec03f */
[----:B------:R-:W-:Y:S01]  /*08d0*/  ISETP.EQ.OR P1, PT, R5, RZ, !P1 ;  /* 0x000000ff0500720c */ /* 0x000fe20004f22670 */
[----:B------:R-:W-:-:S04]  /*08e0*/  @!UP1 UIADD3 UR6, -UR11, 0x100000, URZ ;  /* 0x001000000b069890 */ /* 0x000fc8000fffe13f */
[----:B------:R-:W-:Y:S02]  /*08f0*/  @!UP1 USHF.L.U32 UR7, UR6, 0xb, URZ ;  /* 0x0000000b06079899 */ /* 0x000fe4000800063f */
[----:B------:R-:W-:Y:S01]  /*0900*/  @!UP1 USHF.L.U32 UR6, UR6, 0x1, URZ ;  /* 0x0000000106069899 */ /* 0x000fe2000800063f */
[----:B------:R-:W-:Y:S01]  /*0910*/  VOTEU.ALL UP0, P0 ;  /* 0x00000000003f7886 */ /* 0x000fe20000000000 */
[----:B------:R-:W-:Y:S01]  /*0920*/  ISETP.EQ.AND P1, PT, R10, RZ, P1 ;  /* 0x000000ff0a00720c */ /* 0x000fe20000f22270 */
[----:B0-----:R-:W-:Y:S01]  /*0930*/  IMAD.MOV R24, RZ, RZ, -R8 ;  /* 0x000000ffff187224 */ /* 0x001fe200078e0a08 */
[----:B-1----:R-:W-:Y:S02]  /*0940*/  @!UP1 ULEA UR9, UR10, UR9, 0x18 ;  /* 0x000000090a099291 */ /* 0x002fe4000f8ec03f */
[----:B------:R-:W-:Y:S01]  /*0950*/  SEL R16, RZ, 0x1, !P1 ;  /* 0x00000001ff107807 */ /* 0x000fe20004800000 */
[----:B------:R-:W-:Y:S01]  /*0960*/  VOTEU.ALL UP1, P0 ;  /* 0x00000000003f7886 */ /* 0x000fe20000020000 */
[----:B-----5:R-:W-:Y:S01]  /*0970*/  IMAD R2, R21, R24, R6 ;  /* 0x0000001815027224 */ /* 0x020fe200078e0206 */
[----:B------:R-:W-:Y:S01]  /*0980*/  @P3 SHF.R.S32.HI R9, RZ, 0x3, R9 ;  /* 0x00000003ff093819 */ /* 0x000fe20000011409 */
[----:B------:R-:W0:Y:S02]  /*0990*/  FENCE.VIEW.ASYNC.S ;  /* 0x00000000000073c6 */ /* 0x000e240000000000 */
[----:B0-----:R3:W0:Y:S01]  /*09a0*/  @!UP0 SYNCS.EXCH.64 URZ, [UR8+0x110], UR4 ;  /* 0x00011004083f85b2 */ /* 0x0016220008000100 */
[----:B------:R-:W-:-:S02]  /*09b0*/  LOP3.LUT P0, RZ, R3, 0x7, RZ, 0xc0, !PT ;  /* 0x0000000703ff7812 */ /* 0x000fc4000780c0ff */
[----:B------:R-:W-:Y:S02]  /*09c0*/  @P3 ISETP.NE.AND P5, PT, R9, R2, PT ;  /* 0x000000020900320c */ /* 0x000fe40003fa5270 */
[----:B------:R-:W-:Y:S02]  /*09d0*/  ISETP.LT.U32.AND P0, PT, R56, 0x8, !P0 ;  /* 0x000000083800780c */ /* 0x000fe40004701070 */
[----:B------:R-:W-:Y:S02]  /*09e0*/  @P3 SEL R57, RZ, 0x1, P5 ;  /* 0x00000001ff393807 */ /* 0x000fe40002800000 */
[----:B------:R-:W-:Y:S02]  /*09f0*/  SEL R2, RZ, 0x1, !P0 ;  /* 0x00000001ff027807 */ /* 0x000fe40004000000 */
[----:B------:R-:W-:Y:S02]  /*0a00*/  SEL R16, R16, 0x2, P6 ;  /* 0x0000000210107807 */ /* 0x000fe40003000000 */
[----:B------:R-:W-:Y:S01]  /*0a10*/  LOP3.LUT R57, R57, R2, RZ, 0xc0, !PT ;  /* 0x0000000239397212 */ /* 0x000fe200078ec0ff */
[----:B------:R3:W1:Y:S01]  /*0a20*/  @!UP1 SYNCS.EXCH.64 URZ, [UR8+0x118], UR4 ;  /* 0x00011804083f95b2 */ /* 0x0006620008000100 */
[----:B------:R-:W-:Y:S01]  /*0a30*/  NOP ;  /* 0x0000000000007918 */ /* 0x000fe20000000000 */
[----:B------:R3:W2:Y:S01]  /*0a40*/  @!UP2 SYNCS.EXCH.64 URZ, [UR9+0xf0], UR6 ;  /* 0x0000f006093fa5b2 */ /* 0x0006a20008000100 */
[----:B------:R3:W0:Y:S01]  /*0a50*/  @!UP3 SYNCS.EXCH.64 URZ, [UR9+0xf8], UR6 ;  /* 0x0000f806093fb5b2 */ /* 0x0006220008000100 */
[----:B------:R3:W0:Y:S01]  /*0a60*/  @!UP4 SYNCS.EXCH.64 URZ, [UR9+0x100], UR6 ;  /* 0x00010006093fc5b2 */ /* 0x0006220008000100 */
[----:B------:R3:W0:Y:S01]  /*0a70*/  @!UP5 SYNCS.EXCH.64 URZ, [UR9+0x108], UR6 ;  /* 0x00010806093fd5b2 */ /* 0x0006220008000100 */
[----:B------:R-:W-:Y:S01]  /*0a80*/  NOP ;  /* 0x0000000000007918 */ /* 0x000fe20000000000 */
[----:B---34-:R-:W-:Y:S05]  /*0a90*/  @!P2 BRA `(.L_x_4) ;  /* 0x000000000008a947 */ /* 0x018fea0003800000 */
[----:B012---:R-:W-:Y:S01]  /*0aa0*/  UCGABAR_ARV ;  /* 0x00000000000079c7 */ /* 0x007fe20008000000 */
[----:B------:R-:W-:Y:S05]  /*0ab0*/  BRA `(.L_x_5) ;  /* 0x0000000000047947 */ /* 0x000fea0003800000 */
.L_x_4:
[----:B012---:R-:W-:Y:S01]  /*0ac0*/  NOP ;  /* 0x0000000000007918 */ /* 0x007fe20000000000 */
.L_x_5:
[----:B------:R-:W-:Y:S01]  /*0ad0*/  ULDC.64 UR4, c[0x0][0x598] ;  /* 0x0001660000047ab9 */ /* 0x000fe20000000a00 */
[----:B------:R-:W-:Y:S01]  /*0ae0*/  ULDC.64 UR36, c[0x0][0x208] ;  /* 0x0000820000247ab9 */ /* 0x000fe20000000a00 */
[----:B------:R-:W-:-:S04]  /*0af0*/  ISETP.NE.U32.AND P0, PT, RZ, UR4, PT ;  /* 0x00000004ff007c0c */ /* 0x000fc8000bf05070 */
[----:B------:R-:W-:-:S13]  /*0b00*/  ISETP.NE.AND.EX P0, PT, RZ, UR5, PT, P0 ;  /* 0x00000005ff007c0c */ /* 0x000fda000bf05300 */
[----:B------:R-:W-:Y:S05]  /*0b10*/  @!P0 BRA `(.L_x_6) ;  /* 0x00000000001c8947 */ /* 0x000fea0003800000 */
[----:B------:R-:W0:Y:S02]  /*0b20*/  LDC.64 R8, c[0x0][0x598] ;  /* 0x00016600ff087b82 */ /* 0x000e240000000a00 */
[----:B0-----:R-:W2:Y:S02]  /*0b30*/  LDG.E.64 R8, desc[UR36][R8.64] ;  /* 0x0000002408087981 */ /* 0x001ea4000c1e1b00 */
[----:B--2---:R-:W-:-:S04]  /*0b40*/  ISETP.NE.U32.AND P0, PT, R8, RZ, PT ;  /* 0x000000ff0800720c */ /* 0x004fc80003f05070 */
[----:B------:R-:W-:-:S13]  /*0b50*/  ISETP.NE.AND.EX P0, PT, R9, RZ, PT, P0 ;  /* 0x000000ff0900720c */ /* 0x000fda0003f05300 */
[----:B------:R-:W-:Y:S05]  /*0b60*/  @!P0 BRA `(.L_x_6) ;  /* 0x0000000000088947 */ /* 0x000fea0003800000 */
[----:B------:R0:W5:Y:S01]  /*0b70*/  LD.E R58, desc[UR36][R8.64] ;  /* 0x00000024083a7980 */ /* 0x000162000c101900 */
[----:B------:R-:W-:Y:S05]  /*0b80*/  BRA `(.L_x_7) ;  /* 0x0000000000247947 */ /* 0x000fea0003800000 */
.L_x_6:
[----:B------:R-:W-:Y:S02]  /*0b90*/  ULDC.64 UR4, c[0x0][0x588] ;  /* 0x0001620000047ab9 */ /* 0x000fe40000000a00 */
[----:B------:R-:W-:-:S04]  /*0ba0*/  ISETP.NE.U32.AND P0, PT, RZ, UR4, PT ;  /* 0x00000004ff007c0c */ /* 0x000fc8000bf05070 */
[----:B------:R-:W-:-:S13]  /*0bb0*/  ISETP.NE.AND.EX P0, PT, RZ, UR5, PT, P0 ;  /* 0x00000005ff007c0c */ /* 0x000fda000bf05300 */
[----:B------:R-:W-:Y:S05]  /*0bc0*/  @!P0 BRA `(.L_x_8) ;  /* 0x00000000000c8947 */ /* 0x000fea0003800000 */
[----:B------:R-:W0:Y:S02]  /*0bd0*/  LDC.64 R58, c[0x0][0x588] ;  /* 0x00016200ff3a7b82 */ /* 0x000e240000000a00 */
[----:B0-----:R1:W5:Y:S01]  /*0be0*/  LDG.E R58, desc[UR36][R58.64] ;  /* 0x000000243a3a7981 */ /* 0x001362000c1e1900 */
[----:B------:R-:W-:Y:S05]  /*0bf0*/  BRA `(.L_x_7) ;  /* 0x0000000000087947 */ /* 0x000fea0003800000 */
.L_x_8:
[----:B------:R-:W-:Y:S02]  /*0c00*/  ULDC UR4, c[0x0][0x580] ;  /* 0x0001600000047ab9 */ /* 0x000fe40000000800 */
[----:B------:R-:W-:-:S07]  /*0c10*/  IMAD.U32 R58, RZ, RZ, UR4 ;  /* 0x00000004ff3a7e24 */ /* 0x000fce000f8e00ff */
.L_x_7:
[----:B------:R-:W-:Y:S02]  /*0c20*/  ULDC.64 UR4, c[0x0][0x5a0] ;  /* 0x0001680000047ab9 */ /* 0x000fe40000000a00 */
[----:B------:R-:W-:-:S04]  /*0c30*/  ISETP.NE.U32.AND P0, PT, RZ, UR4, PT ;  /* 0x00000004ff007c0c */ /* 0x000fc8000bf05070 */
[----:B------:R-:W-:-:S13]  /*0c40*/  ISETP.NE.AND.EX P0, PT, RZ, UR5, PT, P0 ;  /* 0x00000005ff007c0c */ /* 0x000fda000bf05300 */
[----:B------:R-:W-:Y:S05]  /*0c50*/  @!P0 BRA `(.L_x_9) ;  /* 0x00000000001c8947 */ /* 0x000fea0003800000 */
[----:B0-----:R-:W0:Y:S02]  /*0c60*/  LDC.64 R8, c[0x0][0x5a0] ;  /* 0x00016800ff087b82 */ /* 0x001e240000000a00 */
[----:B0-----:R-:W2:Y:S02]  /*0c70*/  LDG.E.64 R8, desc[UR36][R8.64] ;  /* 0x0000002408087981 */ /* 0x001ea4000c1e1b00 */
[----:B--2---:R-:W-:-:S04]  /*0c80*/  ISETP.NE.U32.AND P0, PT, R8, RZ, PT ;  /* 0x000000ff0800720c */ /* 0x004fc80003f05070 */
[----:B------:R-:W-:-:S13]  /*0c90*/  ISETP.NE.AND.EX P0, PT, R9, RZ, PT, P0 ;  /* 0x000000ff0900720c */ /* 0x000fda0003f05300 */
[----:B------:R-:W-:Y:S05]  /*0ca0*/  @!P0 BRA `(.L_x_9) ;  /* 0x0000000000088947 */ /* 0x000fea0003800000 */
[----:B-1----:R0:W5:Y:S01]  /*0cb0*/  LD.E R59, desc[UR36][R8.64] ;  /* 0x00000024083b7980 */ /* 0x002162000c101900 */
[----:B------:R-:W-:Y:S05]  /*0cc0*/  BRA `(.L_x_10) ;  /* 0x0000000000247947 */ /* 0x000fea0003800000 */
.L_x_9:
[----:B------:R-:W-:Y:S02]  /*0cd0*/  ULDC.64 UR4, c[0x0][0x590] ;  /* 0x0001640000047ab9 */ /* 0x000fe40000000a00 */
[----:B------:R-:W-:-:S04]  /*0ce0*/  ISETP.NE.U32.AND P0, PT, RZ, UR4, PT ;  /* 0x00000004ff007c0c */ /* 0x000fc8000bf05070 */
[----:B------:R-:W-:-:S13]  /*0cf0*/  ISETP.NE.AND.EX P0, PT, RZ, UR5, PT, P0 ;  /* 0x00000005ff007c0c */ /* 0x000fda000bf05300 */
[----:B------:R-:W-:Y:S05]  /*0d00*/  @!P0 BRA `(.L_x_11) ;  /* 0x00000000000c8947 */ /* 0x000fea0003800000 */
[----:B0-----:R-:W1:Y:S02]  /*0d10*/  LDC.64 R8, c[0x0][0x590] ;  /* 0x00016400ff087b82 */ /* 0x001e640000000a00 */
[----:B-1----:R1:W5:Y:S01]  /*0d20*/  LDG.E R59, desc[UR36][R8.64] ;  /* 0x00000024083b7981 */ /* 0x002362000c1e1900 */
[----:B------:R-:W-:Y:S05]  /*0d30*/  BRA `(.L_x_10) ;  /* 0x0000000000087947 */ /* 0x000fea0003800000 */
.L_x_11:
[----:B------:R-:W-:Y:S02]  /*0d40*/  ULDC UR4, c[0x0][0x584] ;  /* 0x0001610000047ab9 */ /* 0x000fe40000000800 */
[----:B-1----:R-:W-:-:S07]  /*0d50*/  IMAD.U32 R59, RZ, RZ, UR4 ;  /* 0x00000004ff3b7e24 */ /* 0x002fce000f8e00ff */
.L_x_10:
[----:B------:R-:W2:Y:S01]  /*0d60*/  LDC R2, c[0x0][0x65c] ;  /* 0x00019700ff027b82 */ /* 0x000ea20000000800 */
[----:B------:R-:W-:Y:S01]  /*0d70*/  ULDC UR6, c[0x0][0x28c] ;  /* 0x0000a30000067ab9 */ /* 0x000fe20000000800 */
[----:B------:R-:W-:Y:S01]  /*0d80*/  ISETP.NE.AND P0, PT, R10, 0x2, PT ;  /* 0x000000020a00780c */ /* 0x000fe20003f05270 */
[----:B------:R-:W-:Y:S01]  /*0d90*/  UIADD3 UR6, UR6, 0x1f, URZ ;  /* 0x0000001f06067890 */ /* 0x000fe2000fffe03f */
[----:B01----:R-:W-:Y:S01]  /*0da0*/  IMAD.U32 R8, RZ, RZ, UR12 ;  /* 0x0000000cff087e24 */ /* 0x003fe2000f8e00ff */
[----:B------:R-:W-:Y:S01]  /*0db0*/  UMOV UR38, URZ ;  /* 0x0000003f00267c82 */ /* 0x000fe20008000000 */
[----:B------:R-:W-:Y:S01]  /*0dc0*/  IMAD.MOV.U32 R9, RZ, RZ, RZ ;  /* 0x000000ffff097224 */ /* 0x000fe200078e00ff */
[----:B------:R-:W-:Y:S01]  /*0dd0*/  USHF.R.S32.HI UR7, URZ, 0x1f, UR6 ;  /* 0x0000001f3f077899 */ /* 0x000fe20008011406 */
[----:B------:R-:W-:Y:S01]  /*0de0*/  UMOV UR39, URZ ;  /* 0x0000003f00277c82 */ /* 0x000fe20008000000 */
[----:B------:R-:W-:Y:S02]  /*0df0*/  ULDC.64 UR8, c[0x0][0x650] ;  /* 0x0001940000087ab9 */ /* 0x000fe40000000a00 */
[----:B------:R-:W-:-:S04]  /*0e00*/  ULEA.HI UR7, UR7, UR6, URZ, 0x5 ;  /* 0x0000000607077291 */ /* 0x000fc8000f8f283f */
[----:B------:R-:W-:Y:S01]  /*0e10*/  USHF.R.S32.HI UR40, URZ, 0x5, UR7 ;  /* 0x000000053f287899 */ /* 0x000fe20008011407 */
[----:B--2---:R-:W-:-:S13]  /*0e20*/  ISETP.NE.AND P1, PT, R2, 0x1, PT ;  /* 0x000000010200780c */ /* 0x004fda0003f25270 */
[----:B------:R-:W0:Y:S01]  /*0e30*/  @P1 LDC R19, c[0x0][0x10] ;  /* 0x00000400ff131b82 */ /* 0x000e220000000800 */
[----:B------:R-:W-:Y:S02]  /*0e40*/  @P1 IMAD.MOV.U32 R7, RZ, RZ, RZ ;  /* 0x000000ffff071224 */ /* 0x000fe400078e00ff */
[----:B------:R-:W-:-:S05]  /*0e50*/  @P1 IMAD.MOV.U32 R17, RZ, RZ, RZ ;  /* 0x000000ffff111224 */ /* 0x000fca00078e00ff */
[----:B------:R-:W1:Y:S01]  /*0e60*/  @!P1 LDC R11, c[0x0][0xc] ;  /* 0x00000300ff0b9b82 */ /* 0x000e620000000800 */
[----:B------:R-:W-:Y:S01]  /*0e70*/  ULDC UR4, c[0x0][0xc] ;  /* 0x0000030000047ab9 */ /* 0x000fe20000000800 */
[----:B------:R-:W-:Y:S02]  /*0e80*/  ULDC UR5, c[0x0][0x10] ;  /* 0x0000040000057ab9 */ /* 0x000fe40000000800 */
[----:B------:R-:W-:-:S04]  /*0e90*/  UIMAD.WIDE.U32 UR4, UR4, UR5, URZ ;  /* 0x00000005040472a5 */ /* 0x000fc8000f8e003f */
[----:B------:R-:W2:Y:S01]  /*0ea0*/  LDC R2, c[0x0][0x14] ;  /* 0x00000500ff027b82 */ /* 0x000ea20000000800 */
[----:B0-----:R-:W-:-:S04]  /*0eb0*/  @P1 IMAD.WIDE.U32 R18, R19, UR12, R6 ;  /* 0x0000000c13121c25 */ /* 0x001fc8000f8e0006 */
[----:B------:R-:W-:Y:S02]  /*0ec0*/  @P1 IMAD.IADD R17, R19, 0x1, R17 ;  /* 0x0000000113111824 */ /* 0x000fe400078e0211 */
[----:B-1----:R-:W-:-:S04]  /*0ed0*/  @!P1 IMAD.WIDE.U32 R8, R6, R11, R8 ;  /* 0x0000000b06089225 */ /* 0x002fc800078e0008 */
[----:B------:R-:W-:Y:S02]  /*0ee0*/  @!P1 IMAD.MOV.U32 R18, RZ, RZ, R8 ;  /* 0x000000ffff129224 */ /* 0x000fe400078e0008 */
[----:B------:R-:W-:Y:S02]  /*0ef0*/  @!P1 IMAD.MOV.U32 R17, RZ, RZ, R9 ;  /* 0x000000ffff119224 */ /* 0x000fe400078e0009 */
[----:B--2---:R-:W-:-:S04]  /*0f00*/  IMAD.WIDE.U32 R12, R2, UR4, RZ ;  /* 0x00000004020c7c25 */ /* 0x004fc8000f8e00ff */
[----:B------:R-:W-:Y:S01]  /*0f10*/  IMAD R23, R2, UR5, RZ ;  /* 0x0000000502177c24 */ /* 0x000fe2000f8e02ff */
[----:B------:R0:W-:Y:S03]  /*0f20*/  STL.64 [R1], R12 ;  /* 0x0000000c01007387 */ /* 0x0001e60000100a00 */
[----:B------:R-:W-:Y:S01]  /*0f30*/  IMAD.IADD R23, R13, 0x1, R23 ;  /* 0x000000010d177824 */ /* 0x000fe200078e0217 */
[----:B------:R-:W-:Y:S06]  /*0f40*/  @P0 BRA `(.L_x_12) ;  /* 0x0000000000240947 */ /* 0x000fec0003800000 */
[----:B------:R-:W-:Y:S01]  /*0f50*/  USHF.R.U32.HI UR4, URZ, 0x1, UR40 ;  /* 0x000000013f047899 */ /* 0x000fe20008011628 */
[----:B------:R-:W-:Y:S01]  /*0f60*/  IADD3 R18, P0, R18, R12, RZ ;  /* 0x0000000c12127210 */ /* 0x000fe20007f1e0ff */
[----:B------:R-:W-:Y:S02]  /*0f70*/  UISETP.GE.U32.AND UP0, UPT, UR40, 0xe, UPT ;  /* 0x0000000e2800788c */ /* 0x000fe4000bf06070 */
[----:B------:R-:W-:Y:S02]  /*0f80*/  UIMAD.WIDE.U32 UR4, UR4, -0x6db6db6d, URZ ;  /* 0x92492493040478a5 */ /* 0x000fe4000f8e003f */
[----:B------:R-:W-:Y:S01]  /*0f90*/  IMAD.X R17, R23, 0x1, R17, P0 ;  /* 0x0000000117117824 */ /* 0x000fe200000e0611 */
[----:B------:R-:W-:Y:S01]  /*0fa0*/  UMOV UR39, URZ ;  /* 0x0000003f00277c82 */ /* 0x000fe20008000000 */
[----:B------:R-:W-:-:S04]  /*0fb0*/  USHF.R.U32.HI UR4, URZ, 0x2, UR5 ;  /* 0x000000023f047899 */ /* 0x000fc80008011605 */
[----:B------:R-:W-:Y:S02]  /*0fc0*/  UIMAD UR38, UR4, -0xe, UR40 ;  /* 0xfffffff2042678a4 */ /* 0x000fe4000f8e0228 */
[----:B------:R-:W-:-:S12]  /*0fd0*/  @UP0 ULOP3.LUT UR39, UR4, 0x1, URZ, 0xc0, !UPT ;  /* 0x0000000104270892 */ /* 0x000fd8000f8ec03f */
.L_x_12:
[----:B------:R-:W-:Y:S01]  /*0fe0*/  ISETP.GE.U32.AND P0, PT, R18, UR8, PT ;  /* 0x0000000812007c0c */ /* 0x000fe2000bf06070 */
[----:B------:R-:W-:Y:S01]  /*0ff0*/  IMAD.MOV.U32 R19, RZ, RZ, -0x1 ;  /* 0xffffffffff137424 */ /* 0x000fe200078e00ff */
[----:B------:R-:W-:Y:S01]  /*1000*/  PRMT R8, RZ, 0x7610, R8 ;  /* 0x00007610ff087816 */ /* 0x000fe20000000008 */
[----:B------:R-:W-:Y:S01]  /*1010*/  IMAD.MOV.U32 R22, RZ, RZ, -0x1 ;  /* 0xffffffffff167424 */ /* 0x000fe200078e00ff */
[----:B------:R-:W-:Y:S01]  /*1020*/  ISETP.GE.U32.AND.EX P0, PT, R17, UR9, PT, P0 ;  /* 0x0000000911007c0c */ /* 0x000fe2000bf06100 */
[----:B------:R-:W-:-:S12]  /*1030*/  IMAD.MOV.U32 R2, RZ, RZ, -0x1 ;  /* 0xffffffffff027424 */ /* 0x000fd800078e00ff */
[----:B------:R-:W-:Y:S05]  /*1040*/  @P0 BRA `(.L_x_13) ;  /* 0x00000004002c0947 */ /* 0x000fea0003800000 */
[----:B------:R-:W1:Y:S01]  /*1050*/  LDC.64 R26, c[0x0][0x628] ;  /* 0x00018a00ff1a7b82 */ /* 0x000e620000000a00 */
[----:B------:R-:W-:Y:S02]  /*1060*/  IMAD.MOV.U32 R8, RZ, RZ, R18 ;  /* 0x000000ffff087224 */ /* 0x000fe400078e0012 */
[----:B------:R-:W-:-:S05]  /*1070*/  IMAD.MOV.U32 R9, RZ, RZ, R17 ;  /* 0x000000ffff097224 */ /* 0x000fca00078e0011 */
[----:B------:R-:W2:Y:S08]  /*1080*/  LDC R2, c[0x0][0x630] ;  /* 0x00018c00ff027b82 */ /* 0x000eb00000000800 */
[----:B------:R-:W3:Y:S01]  /*1090*/  LDC.64 R28, c[0x0][0x620] ;  /* 0x00018800ff1c7b82 */ /* 0x000ee20000000a00 */
[----:B-1----:R-:W-:-:S04]  /*10a0*/  ISETP.NE.U32.AND P0, PT, R26, RZ, PT ;  /* 0x000000ff1a00720c */ /* 0x002fc80003f05070 */
[----:B------:R-:W-:-:S13]  /*10b0*/  ISETP.NE.AND.EX P0, PT, R27, RZ, PT, P0 ;  /* 0x000000ff1b00720c */ /* 0x000fda0003f05300 */
[----:B--23--:R-:W-:Y:S05]  /*10c0*/  @!P0 BRA `(.L_x_14) ;  /* 0x0000000000288947 */ /* 0x00cfea0003800000 */
[----:B0-----:R-:W0:Y:S02]  /*10d0*/  LDC R13, c[0x0][0x634] ;  /* 0x00018d00ff0d7b82 */ /* 0x001e240000000800 */
[----:B0-----:R-:W-:-:S05]  /*10e0*/  IADD3 R13, P0, R18, R13, RZ ;  /* 0x0000000d120d7210 */ /* 0x001fca0007f1e0ff */
[----:B------:R-:W-:-:S04]  /*10f0*/  IMAD.X R15, RZ, RZ, R17, P0 ;  /* 0x000000ffff0f7224 */ /* 0x000fc800000e0611 */
[----:B------:R-:W-:-:S04]  /*1100*/  IMAD.WIDE.U32 R8, R15, R26, RZ ;  /* 0x0000001a0f087225 */ /* 0x000fc800078e00ff */
[----:B------:R-:W-:-:S04]  /*1110*/  IMAD.WIDE.U32 R10, P0, R13, R27, R8 ;  /* 0x0000001b0d0a7225 */ /* 0x000fc80007800008 */
[----:B------:R-:W-:-:S04]  /*1120*/  IMAD.WIDE.U32 R8, R13, R26, RZ ;  /* 0x0000001a0d087225 */ /* 0x000fc800078e00ff */
[----:B------:R-:W-:Y:S01]  /*1130*/  IMAD.X R13, RZ, RZ, RZ, P0 ;  /* 0x000000ffff0d7224 */ /* 0x000fe200000e06ff */
[----:B------:R-:W-:Y:S01]  /*1140*/  IADD3 RZ, P0, R9, R10, RZ ;  /* 0x0000000a09ff7210 */ /* 0x000fe20007f1e0ff */
[----:B------:R-:W-:-:S04]  /*1150*/  IMAD.MOV.U32 R12, RZ, RZ, R11 ;  /* 0x000000ffff0c7224 */ /* 0x000fc800078e000b */
[----:B------:R-:W-:-:S08]  /*1160*/  IMAD.WIDE.U32.X R8, R15, R27, R12, P0 ;  /* 0x0000001b0f087225 */ /* 0x000fd000000e040c */
.L_x_14:
[----:B------:R-:W1:Y:S01]  /*1170*/  LDC.64 R32, c[0x0][0x640] ;  /* 0x00019000ff207b82 */ /* 0x000e620000000a00 */
[-C--:B------:R-:W-:Y:S01]  /*1180*/  SHF.R.U64 R30, R8, R2.reuse, R9 ;  /* 0x00000002081e7219 */ /* 0x080fe20000001209 */
[----:B------:R-:W-:Y:S01]  /*1190*/  IMAD.MOV.U32 R19, RZ, RZ, R17 ;  /* 0x000000ffff137224 */ /* 0x000fe200078e0011 */
[----:B------:R-:W-:Y:S02]  /*11a0*/  SHF.R.U32.HI R2, RZ, R2, R9 ;  /* 0x00000002ff027219 */ /* 0x000fe40000011609 */
[----:B------:R-:W-:-:S03]  /*11b0*/  IADD3 R11, P0, RZ, -R30, RZ ;  /* 0x8000001eff0b7210 */ /* 0x000fc60007f1e0ff */
[----:B------:R-:W2:Y:S02]  /*11c0*/  LDC R10, c[0x0][0x618] ;  /* 0x00018600ff0a7b82 */ /* 0x000ea40000000800 */
[----:B------:R-:W-:-:S04]  /*11d0*/  IMAD.X R9, RZ, RZ, ~R2, P0 ;  /* 0x000000ffff097224 */ /* 0x000fc800000e0e02 */
[-C--:B------:R-:W-:Y:S02]  /*11e0*/  IMAD R2, R9, R28.reuse, RZ ;  /* 0x0000001c09027224 */ /* 0x080fe400078e02ff */
[----:B0-----:R-:W0:Y:S01]  /*11f0*/  LDC R13, c[0x0][0x608] ;  /* 0x00018200ff0d7b82 */ /* 0x001e220000000800 */
[----:B------:R-:W-:-:S04]  /*1200*/  IMAD.WIDE.U32 R8, R11, R28, R18 ;  /* 0x0000001c0b087225 */ /* 0x000fc800078e0012 */
[----:B------:R-:W-:Y:S02]  /*1210*/  IMAD R11, R11, R29, R2 ;  /* 0x0000001d0b0b7224 */ /* 0x000fe400078e0202 */
[----:B------:R-:W-:Y:S01]  /*1220*/  IMAD.MOV.U32 R2, RZ, RZ, -0x1 ;  /* 0xffffffffff027424 */ /* 0x000fe200078e00ff */
[----:B------:R-:W3:Y:S01]  /*1230*/  LDC R31, c[0x0][0x658] ;  /* 0x00019600ff1f7b82 */ /* 0x000ee20000000800 */
[----:B------:R-:W-:Y:S01]  /*1240*/  IMAD.IADD R9, R9, 0x1, R11 ;  /* 0x0000000109097824 */ /* 0x000fe200078e020b */
[----:B-1----:R-:W-:Y:S01]  /*1250*/  ISETP.NE.U32.AND P0, PT, R32, RZ, PT ;  /* 0x000000ff2000720c */ /* 0x002fe20003f05070 */
[----:B------:R-:W-:-:S03]  /*1260*/  IMAD.MOV.U32 R28, RZ, RZ, 0x1 ;  /* 0x00000001ff1c7424 */ /* 0x000fc600078e00ff */
[----:B------:R-:W-:Y:S02]  /*1270*/  ISETP.NE.AND.EX P0, PT, R33, RZ, PT, P0 ;  /* 0x000000ff2100720c */ /* 0x000fe40003f05300 */
[----:B------:R-:W1:Y:S01]  /*1280*/  LDC R27, c[0x0][0x600] ;  /* 0x00018000ff1b7b82 */ /* 0x000e620000000800 */
[-CC-:B--2---:R-:W-:Y:S02]  /*1290*/  SHF.R.U64 R25, R8, R10.reuse, R9.reuse ;  /* 0x0000000a08197219 */ /* 0x184fe40000001209 */
[----:B------:R-:W-:-:S05]  /*12a0*/  SHF.R.U32.HI R8, RZ, R10, R9 ;  /* 0x0000000aff087219 */ /* 0x000fca0000011609 */
[----:B------:R-:W2:Y:S01]  /*12b0*/  LDC R22, c[0x0][0x648] ;  /* 0x00019200ff167b82 */ /* 0x000ea20000000800 */
[-CC-:B0-----:R-:W-:Y:S02]  /*12c0*/  SHF.R.U64 R34, R25, R13.reuse, R8.reuse ;  /* 0x0000000d19227219 */ /* 0x181fe40000001208 */
[----:B------:R-:W-:-:S05]  /*12d0*/  SHF.R.U32.HI R8, RZ, R13, R8 ;  /* 0x0000000dff087219 */ /* 0x000fca0000011608 */
[----:B------:R-:W0:Y:S01]  /*12e0*/  LDC R26, c[0x0][0x638] ;  /* 0x00018e00ff1a7b82 */ /* 0x000e220000000800 */
[-CC-:B---3--:R-:W-:Y:S02]  /*12f0*/  SHF.R.U64 R36, R34, R31.reuse, R8.reuse ;  /* 0x0000001f22247219 */ /* 0x188fe40000001208 */
[-C--:B------:R-:W-:Y:S02]  /*1300*/  SHF.L.U32 R2, R2, R31.reuse, RZ ;  /* 0x0000001f02027219 */ /* 0x080fe400000006ff */
[----:B------:R-:W-:Y:S01]  /*1310*/  SHF.R.U32.HI R9, RZ, R31, R8 ;  /* 0x0000001fff097219 */ /* 0x000fe20000011608 */
[----:B------:R-:W-:Y:S01]  /*1320*/  IMAD.MOV.U32 R8, RZ, RZ, R36 ;  /* 0x000000ffff087224 */ /* 0x000fe200078e0024 */
[----:B------:R-:W-:Y:S01]  /*1330*/  LOP3.LUT R15, RZ, R2, RZ, 0x33, !PT ;  /* 0x00000002ff0f7212 */ /* 0x000fe200078e33ff */
[----:B------:R-:W3:Y:S01]  /*1340*/  LDC R29, c[0x0][0x610] ;  /* 0x00018400ff1d7b82 */ /* 0x000ee20000000800 */
[----:B------:R-:W-:Y:S05]  /*1350*/  @!P0 BRA `(.L_x_15) ;  /* 0x0000000000288947 */ /* 0x000fea0003800000 */
[----:B------:R-:W4:Y:S02]  /*1360*/  LDC R13, c[0x0][0x64c] ;  /* 0x00019300ff0d7b82 */ /* 0x000f240000000800 */
[----:B----4-:R-:W-:-:S05]  /*1370*/  IADD3 R13, P0, R36, R13, RZ ;  /* 0x0000000d240d7210 */ /* 0x010fca0007f1e0ff */
        /* <DEDUP_REMOVED lines=8> */
.L_x_15:
[----:B--2---:R-:W-:Y:S01]  /*1400*/  SHF.R.U64 R7, R8, R22, R9 ;  /* 0x0000001608077219 */ /* 0x004fe20000001209 */
[----:B-1----:R-:W-:Y:S01]  /*1410*/  VIADD R8, R27, 0xffffffff ;  /* 0xffffffff1b087836 */ /* 0x002fe20000000000 */
[----:B------:R-:W-:Y:S01]  /*1420*/  SHF.L.U32 R2, R28, R31, RZ ;  /* 0x0000001f1c027219 */ /* 0x000fe200000006ff */
[----:B------:R-:W-:Y:S01]  /*1430*/  @P1 IMAD R20, R21, R24, R6 ;  /* 0x0000001815141224 */ /* 0x000fe200078e0206 */
[----:B------:R-:W-:Y:S01]  /*1440*/  LOP3.LUT R15, R34, R15, RZ, 0xc0, !PT ;  /* 0x0000000f220f7212 */ /* 0x000fe200078ec0ff */
[----:B------:R-:W-:Y:S01]  /*1450*/  IMAD.MOV R9, RZ, RZ, -R7 ;  /* 0x000000ffff097224 */ /* 0x000fe200078e0a07 */
[----:B------:R-:W-:Y:S01]  /*1460*/  LOP3.LUT R8, R25, R8, RZ, 0xc0, !PT ;  /* 0x0000000819087212 */ /* 0x000fe200078ec0ff */
[----:B------:R-:W-:Y:S02]  /*1470*/  IMAD.MOV.U32 R6, RZ, RZ, 0x1 ;  /* 0x00000001ff067424 */ /* 0x000fe400078e00ff */
[----:B------:R-:W-:Y:S02]  /*1480*/  IMAD R15, R2, R7, R15 ;  /* 0x00000007020f7224 */ /* 0x000fe400078e020f */
[----:B0-----:R-:W-:-:S02]  /*1490*/  IMAD R2, R9, R26, R36 ;  /* 0x0000001a09027224 */ /* 0x001fc400078e0224 */
[----:B---3--:R-:W-:Y:S02]  /*14a0*/  IMAD R19, R15, R29, R20 ;  /* 0x0000001d0f137224 */ /* 0x008fe400078e0214 */
[--C-:B------:R-:W-:Y:S01]  /*14b0*/  IMAD R2, R2, R27, R8.reuse ;  /* 0x0000001b02027224 */ /* 0x100fe200078e0208 */
[----:B------:R-:W-:-:S04]  /*14c0*/  PRMT R8, R6, 0x7610, R8 ;  /* 0x0000761006087816 */ /* 0x000fc80000000008 */
[----:B------:R-:W-:Y:S02]  /*14d0*/  SEL R22, R2, R19, !P1 ;  /* 0x0000001302167207 */ /* 0x000fe40004800000 */
[----:B------:R-:W-:Y:S01]  /*14e0*/  SEL R19, R19, R2, !P1 ;  /* 0x0000000213137207 */ /* 0x000fe20004800000 */
[----:B------:R-:W-:-:S07]  /*14f0*/  IMAD.MOV.U32 R2, RZ, RZ, R30 ;  /* 0x000000ffff027224 */ /* 0x000fce00078e001e */
.L_x_13:
[----:B------:R-:W-:Y:S05]  /*1500*/  @!P2 BRA `(.L_x_16) ;  /* 0x00000000000ca947 */ /* 0x000fea0003800000 */
[----:B------:R-:W-:Y:S01]  /*1510*/  UCGABAR_WAIT ;  /* 0x0000000000007dc7 */ /* 0x000fe20008000000 */
[----:B------:R-:W-:Y:S01]  /*1520*/  CCTL.IVALL ;  /* 0x00000000ff00798f */ /* 0x000fe20002000000 */
[----:B------:R-:W-:Y:S05]  /*1530*/  BRA `(.L_x_17) ;  /* 0x0000000000047947 */ /* 0x000fea0003800000 */
.L_x_16:
[----:B------:R-:W-:Y:S06]  /*1540*/  BAR.SYNC.DEFER_BLOCKING 0x0 ;  /* 0x0000000000007b1d */ /* 0x000fec0000010000 */
.L_x_17:
[----:B------:R-:W-:Y:S05]  /*1550*/  @!P4 BRA `(.L_x_18) ;  /* 0x00000030009cc947 */ /* 0x000fea0003800000 */
[----:B------:R-:W-:-:S13]  /*1560*/  ISETP.GT.U32.AND P0, PT, R35, 0x1, PT ;  /* 0x000000012300780c */ /* 0x000fda0003f04070 */
[----:B------:R-:W-:Y:S05]  /*1570*/  @P0 EXIT ;  /* 0x000000000000094d */ /* 0x000fea0003800000 */
.L_x_19:
[----:B------:R-:W-:-:S08]  /*1580*/  NOP ;  /* 0x0000000000007918 */ /* 0x000fd00000000000 */
[----:B------:R-:W1:Y:S02]  /*1590*/  USETMAXREG.TRY_ALLOC.CTAPOOL UP0, 0xe8 ;  /* 0x000000e8000079c8 */ /* 0x000e640008000600 */
[----:B-1----:R-:W-:-:S13]  /*15a0*/  PLOP3.LUT P0, PT, PT, PT, UP0, 0x80, 0x0 ;  /* 0x000000000000781c */ /* 0x002fda0003f0f008 */
[----:B------:R-:W-:Y:S05]  /*15b0*/  @!P0 BRA `(.L_x_19) ;  /* 0xfffffffc00f08947 */ /* 0x000fea000383ffff */
[----:B------:R-:W-:-:S13]  /*15c0*/  LOP3.LUT P0, RZ, R8, 0xff, RZ, 0xc0, !PT ;  /* 0x000000ff08ff7812 */ /* 0x000fda000780c0ff */
[----:B------:R-:W-:Y:S05]  /*15d0*/  @!P0 EXIT ;  /* 0x000000000000894d */ /* 0x000fea0003800000 */
[----:B------:R-:W1:Y:S01]  /*15e0*/  S2UR UR4, SR_CgaCtaId ;  /* 0x00000000000479c3 */ /* 0x000e620000008800 */
[----:B------:R-:W-:Y:S01]  /*15f0*/  VIADD R14, R14, 0xffffffff ;  /* 0xffffffff0e0e7836 */ /* 0x000fe20000000000 */
[CC--:B------:R-:W-:Y:S01]  /*1600*/  LEA.HI R4, R0.reuse, R3.reuse, RZ, 0x2 ;  /* 0x0000000300047211 */ /* 0x0c0fe200078f10ff */
[----:B------:R-:W-:Y:S01]  /*1610*/  UMOV UR41, 0x400 ;  /* 0x0000040000297882 */ /* 0x000fe20000000000 */
[----:B------:R-:W-:Y:S01]  /*1620*/  LEA.HI R0, R0, R3, RZ, 0x5 ;  /* 0x0000000300007211 */ /* 0x000fe200078f28ff */
[----:B------:R-:W-:Y:S01]  /*1630*/  UISETP.LT.AND UP0, UPT, UR40, 0x1, UPT ;  /* 0x000000012800788c */ /* 0x000fe2000bf01270 */
[----:B------:R-:W-:Y:S01]  /*1640*/  R2UR UR42, R14 ;  /* 0x000000000e2a72ca */ /* 0x000fe200000e0000 */
[----:B------:R-:W-:Y:S01]  /*1650*/  ULDC UR6, c[0x0][0x284] ;  /* 0x0000a10000067ab9 */ /* 0x000fe20000000800 */
[--C-:B------:R-:W-:Y:S01]  /*1660*/  SHF.R.S32.HI R60, RZ, 0x2, R4.reuse ;  /* 0x00000002ff3c7819 */ /* 0x100fe20000011404 */
[----:B------:R-:W-:Y:S01]  /*1670*/  USEL UR43, UR40, 0x1, UP0 ;  /* 0x00000001282b7887 */ /* 0x000fe20008000000 */
[----:B------:R-:W-:Y:S01]  /*1680*/  SHF.R.S32.HI R5, RZ, 0x1f, R4 ;  /* 0x0000001fff057819 */ /* 0x000fe20000011404 */
[----:B------:R-:W-:Y:S01]  /*1690*/  USHF.L.U32 UR46, UR40, 0x1, URZ ;  /* 0x00000001282e7899 */ /* 0x000fe2000800063f */
[----:B------:R-:W-:Y:S01]  /*16a0*/  LOP3.LUT R62, R4, 0xfffffffc, RZ, 0xc0, !PT ;  /* 0xfffffffc043e7812 */ /* 0x000fe200078ec0ff */
[----:B------:R-:W-:Y:S01]  /*16b0*/  UIADD3 UR43, -UR43, UR40, URZ ;  /* 0x000000282b2b7290 */ /* 0x000fe2000fffe13f */
[----:B------:R-:W-:-:S02]  /*16c0*/  LEA.HI R5, R5, R60, RZ, 0x3 ;  /* 0x0000003c05057211 */ /* 0x000fc400078f18ff */
[----:B------:R-:W-:Y:S01]  /*16d0*/  ISETP.NE.AND P0, PT, R14, RZ, PT ;  /* 0x000000ff0e00720c */ /* 0x000fe20003f05270 */
[----:B------:R-:W-:Y:S01]  /*16e0*/  IMAD.IADD R62, R3, 0x1, -R62 ;  /* 0x00000001033e7824 */ /* 0x000fe200078e0a3e */
[----:B------:R-:W-:Y:S01]  /*16f0*/  LOP3.LUT R5, R5, 0xfffffff8, RZ, 0xc0, !PT ;  /* 0xfffffff805057812 */ /* 0x000fe200078ec0ff */
[----:B------:R-:W-:Y:S01]  /*1700*/  USHF.L.U32 UR42, UR42, 0x3, URZ ;  /* 0x000000032a2a7899 */ /* 0x000fe2000800063f */
[----:B------:R-:W-:Y:S02]  /*1710*/  LOP3.LUT R74, R16, 0x1, RZ, 0xfc, !PT ;  /* 0x00000001104a7812 */ /* 0x000fe400078efcff */
[----:B------:R-:W-:Y:S01]  /*1720*/  SEL R75, RZ, 0x1, P0 ;  /* 0x00000001ff4b7807 */ /* 0x000fe20000000000 */
[----:B------:R-:W-:Y:S01]  /*1730*/  IMAD.IADD R60, R60, 0x1, -R5 ;  /* 0x000000013c3c7824 */ /* 0x000fe200078e0a05 */
[----:B-1----:R-:W-:Y:S01]  /*1740*/  ULEA UR41, UR4, UR41, 0x18 ;  /* 0x0000002904297291 */ /* 0x002fe2000f8ec03f */
[----:B------:R-:W-:Y:S01]  /*1750*/  SHF.R.S32.HI R5, RZ, 0x5, R0 ;  /* 0x00000005ff057819 */ /* 0x000fe20000011400 */
[----:B------:R-:W-:-:S02]  /*1760*/  IMAD.U32 R64, RZ, RZ, UR42 ;  /* 0x0000002aff407e24 */ /* 0x000fc4000f8e00ff */
[----:B------:R-:W-:Y:S01]  /*1770*/  UIADD3 UR47, UR41, 0xf0, URZ ;  /* 0x000000f0292f7890 */ /* 0x000fe2000fffe03f */
[--C-:B------:R-:W-:Y:S01]  /*1780*/  SHF.R.S32.HI R61, RZ, 0x1f, R60.reuse ;  /* 0x0000001fff3d7819 */ /* 0x100fe2000001143c */
[----:B------:R-:W-:Y:S01]  /*1790*/  UIADD3 UR4, UR41, 0x200, URZ ;  /* 0x0000020029047890 */ /* 0x000fe2000fffe03f */
[C-C-:B------:R-:W-:Y:S01]  /*17a0*/  IMAD R67, R5.reuse, -0x10, -R60.reuse ;  /* 0xfffffff005437824 */ /* 0x140fe200078e0a3c */
[----:B------:R-:W-:Y:S01]  /*17b0*/  UIADD3 UR5, UR41, 0x1c200, URZ ;  /* 0x0001c20029057890 */ /* 0x000fe2000fffe03f */
[C---:B------:R-:W-:Y:S01]  /*17c0*/  LOP3.LUT R66, R64.reuse, 0x8, RZ, 0xc0, !PT ;  /* 0x0000000840427812 */ /* 0x040fe200078ec0ff */
[----:B------:R-:W-:Y:S01]  /*17d0*/  USHF.R.U32.HI UR4, URZ, 0x4, UR4 ;  /* 0x000000043f047899 */ /* 0x000fe20008011604 */
[----:B------:R-:W-:Y:S01]  /*17e0*/  IMAD.U32 R63, RZ, RZ, UR47 ;  /* 0x0000002fff3f7e24 */ /* 0x000fe2000f8e00ff */
[----:B------:R-:W-:Y:S01]  /*17f0*/  USHF.R.U32.HI UR5, URZ, 0x4, UR5 ;  /* 0x000000043f057899 */ /* 0x000fe20008011605 */
[----:B------:R-:W-:Y:S01]  /*1800*/  IMAD.WIDE R60, R5, 0x10, R60 ;  /* 0x00000010053c7825 */ /* 0x000fe200078e023c */
[----:B------:R-:W-:Y:S01]  /*1810*/  ULOP3.LUT UR4, UR4, 0x3fff, URZ, 0xc0, !UPT ;  /* 0x00003fff04047892 */ /* 0x000fe2000f8ec03f */
[----:B------:R-:W-:Y:S01]  /*1820*/  LOP3.LUT R64, R64, 0x8, RZ, 0xc, !PT ;  /* 0x0000000840407812 */ /* 0x000fe200078e0cff */
[----:B------:R-:W-:Y:S01]  /*1830*/  ULOP3.LUT UR5, UR5, 0x3fff, URZ, 0xc0, !UPT ;  /* 0x00003fff05057892 */ /* 0x000fe2000f8ec03f */
[----:B------:R-:W-:Y:S01]  /*1840*/  VIADD R65, R63, UR42 ;  /* 0x0000002a3f417c36 */ /* 0x000fe20008000000 */
[----:B------:R-:W-:Y:S01]  /*1850*/  LOP3.LUT R66, R66, 0x18, RZ, 0x3c, !PT ;  /* 0x0000001842427812 */ /* 0x000fe200078e3cff */
[----:B------:R-:W-:Y:S01]  /*1860*/  VIADD R67, R67, UR6 ;  /* 0x0000000643437c36 */ /* 0x000fe20008000000 */
[----:B------:R-:W-:-:S02]  /*1870*/  ULOP3.LUT UR44, UR4, 0x10000, URZ, 0xfc, !UPT ;  /* 0x00010000042c7892 */ /* 0x000fc4000f8efc3f */
[----:B------:R-:W-:-:S12]  /*1880*/  ULOP3.LUT UR45, UR5, 0x10000, URZ, 0xfc, !UPT ;  /* 0x00010000052d7892 */ /* 0x000fd8000f8efc3f */
.L_x_105:
[----:B------:R-:W-:Y:S01]  /*1890*/  SHF.L.U32 R0, R75, 0x1f, RZ ;  /* 0x0000001f4b007819 */ /* 0x000fe200000006ff */
[----:B------:R-:W-:Y:S02]  /*18a0*/  ULDC UR4, c[0x0][0x28c] ;  /* 0x0000a30000047ab9 */ /* 0x000fe40000000800 */
[----:B------:R-:W-:Y:S01]  /*18b0*/  ISETP.LT.AND P1, PT, RZ, UR4, PT ;  /* 0x00000004ff007c0c */ /* 0x000fe2000bf21270 */
[----:B------:R-:W1:Y:S02]  /*18c0*/  SYNCS.PHASECHK.TRANS64.TRYWAIT P0, [R63+UR42], R0 ;  /* 0x000000003f0075a7 */ /* 0x000e64000800016a */
[----:B01-34-:R-:W-:Y:S10]  /*18d0*/  @!P0 BRA `(.L_x_20) ;  /* 0x0000004400408947 */ /* 0x01bff40003800000 */
.L_x_137:
[----:B------:R-:W-:Y:S05]  /*18e0*/  @P1 BRA `(.L_x_21) ;  /* 0x0000000000401947 */ /* 0x000fea0003800000 */
[----:B-1----:R-:W-:Y:S01]  /*18f0*/  MOV R0, 0x0 ;  /* 0x0000000000007802 */ /* 0x002fe20000000f00 */
[----:B------:R-:W-:Y:S01]  /*1900*/  ULDC.64 UR4, c[0x4][0x68] ;  /* 0x01001a0000047ab9 */ /* 0x000fe20000000a00 */
[----:B------:R-:W-:Y:S01]  /*1910*/  ULDC.64 UR6, c[0x4][0x8] ;  /* 0x0100020000067ab9 */ /* 0x000fe20000000a00 */
[----:B------:R-:W-:Y:S01]  /*1920*/  IMAD.U32 R4, RZ, RZ, UR4 ;  /* 0x00000004ff047e24 */ /* 0x000fe2000f8e00ff */
[----:B------:R1:W2:Y:S01]  /*1930*/  LDC.64 R14, c[0x4][R0] ;  /* 0x01000000000e7b82 */ /* 0x0002a20000000a00 */
[----:B------:R-:W-:Y:S01]  /*1940*/  IMAD.U32 R5, RZ, RZ, UR5 ;  /* 0x00000005ff057e24 */ /* 0x000fe2000f8e00ff */
[----:B------:R-:W-:Y:S01]  /*1950*/  ULDC.64 UR4, c[0x4][0x70] ;  /* 0x01001c0000047ab9 */ /* 0x000fe20000000a00 */
[----:B------:R-:W-:Y:S02]  /*1960*/  IMAD.U32 R10, RZ, RZ, UR6 ;  /* 0x00000006ff0a7e24 */ /* 0x000fe4000f8e00ff */
[----:B------:R-:W-:Y:S02]  /*1970*/  IMAD.U32 R6, RZ, RZ, UR4 ;  /* 0x00000004ff067e24 */ /* 0x000fe4000f8e00ff */
[----:B------:R-:W-:-:S02]  /*1980*/  IMAD.U32 R7, RZ, RZ, UR5 ;  /* 0x00000005ff077e24 */ /* 0x000fc4000f8e00ff */
[----:B------:R-:W-:Y:S02]  /*1990*/  IMAD.U32 R11, RZ, RZ, UR7 ;  /* 0x00000007ff0b7e24 */ /* 0x000fe4000f8e00ff */
[----:B------:R-:W-:Y:S02]  /*19a0*/  IMAD.MOV.U32 R8, RZ, RZ, 0x1e1 ;  /* 0x000001e1ff087424 */ /* 0x000fe400078e00ff */
[----:B0-----:R-:W-:Y:S02]  /*19b0*/  IMAD.MOV.U32 R12, RZ, RZ, 0x1 ;  /* 0x00000001ff0c7424 */ /* 0x001fe400078e00ff */
[----:B-1----:R-:W-:-:S07]  /*19c0*/  IMAD.MOV.U32 R13, RZ, RZ, RZ ;  /* 0x000000ffff0d7224 */ /* 0x002fce00078e00ff */
[----:B------:R-:W-:-:S07]  /*19d0*/  LEPC R20, `(.L_x_21) ;  /* 0x000000001014794e */ /* 0x000fce0000000000 */
[----:B--2--5:R-:W-:Y:S05]  /*19e0*/  CALL.ABS.NOINC R14 ;  /* 0x000000000e007343 */ /* 0x024fea0003c00000 */
.L_x_21:
[----:B------:R-:W-:-:S13]  /*19f0*/  ISETP.NE.AND P0, PT, R74, 0x3, PT ;  /* 0x000000034a00780c */ /* 0x000fda0003f05270 */
[----:B------:R-:W-:Y:S05]  /*1a00*/  @!P0 BRA `(.L_x_22) ;  /* 0x0000000000048947 */ /* 0x000fea0003800000 */
[----:B------:R-:W-:Y:S01]  /*1a10*/  BPT.TRAP 0x1 ;  /* 0x000000040000795c */ /* 0x000fe20000300000 */
.L_x_22:
[----:B------:R-:W-:Y:S02]  /*1a20*/  IMAD.U32 R3, RZ, RZ, UR38 ;  /* 0x00000026ff037e24 */ /* 0x000fe4000f8e00ff */
[----:B-1----:R-:W-:-:S03]  /*1a30*/  IMAD.U32 R0, RZ, RZ, UR39 ;  /* 0x00000027ff007e24 */ /* 0x002fc6000f8e00ff */
[----:B------:R-:W-:Y:S02]  /*1a40*/  LEA R3, R3, UR41, 0x3 ;  /* 0x0000002903037c11 */ /* 0x000fe4000f8e18ff */
[----:B------:R-:W-:-:S04]  /*1a50*/  SHF.L.U32 R0, R0, 0x1f, RZ ;  /* 0x0000001f00007819 */ /* 0x000fc800000006ff */
[----:B------:R1:W2:Y:S01]  /*1a60*/  SYNCS.PHASECHK.TRANS64.TRYWAIT P1, [R3+URZ], R0 ;  /* 0x00000000030075a7 */ /* 0x0002a2000802017f */
[----:B------:R-:W-:Y:S05]  /*1a70*/  @!P0 BRA `(.L_x_23) ;  /* 0x0000000000048947 */ /* 0x000fea0003800000 */
[----:B------:R-:W-:Y:S01]  /*1a80*/  BPT.TRAP 0x1 ;  /* 0x000000040000795c */ /* 0x000fe20000300000 */
.L_x_23:
[----:B--2---:R-:W-:Y:S05]  /*1a90*/  @P1 BRA `(.L_x_24) ;  /* 0x0000000000081947 */ /* 0x004fea0003800000 */
[----:B------:R-:W2:Y:S02]  /*1aa0*/  SYNCS.PHASECHK.TRANS64.TRYWAIT P1, [R3+URZ], R0 ;  /* 0x00000000030075a7 */ /* 0x000ea4000802017f */
[----:B--2---:R-:W-:Y:S05]  /*1ab0*/  @!P1 BRA `(.L_x_25) ;  /* 0x0000004000dc9947 */ /* 0x004fea0003800000 */
.L_x_24:
[----:B------:R-:W-:Y:S05]  /*1ac0*/  WARPSYNC.ALL ;  /* 0x0000000000007948 */ /* 0x000fea0003800000 */
[----:B------:R-:W-:Y:S01]  /*1ad0*/  ULEA UR8, UR38, UR44, 0x9 ;  /* 0x0000002c26087291 */ /* 0x000fe2000f8e483f */
[----:B------:R-:W-:Y:S01]  /*1ae0*/  WARPGROUP.ARRIVE ;  /* 0x00000000000079c5 */ /* 0x000fe20000000000 */
[----:B------:R-:W-:Y:S01]  /*1af0*/  ULEA UR9, UR38, UR45, 0x9 ;  /* 0x0000002d26097291 */ /* 0x000fe2000f8e483f */
[----:B-12---:R-:W-:Y:S01]  /*1b00*/  IMAD.U32 R0, RZ, RZ, UR43 ;  /* 0x0000002bff007e24 */ /* 0x006fe2000f8e00ff */
[----:B------:R-:W-:Y:S01]  /*1b10*/  UMOV UR5, 0x40000040 ;  /* 0x4000004000057882 */ /* 0x000fe20000000000 */
[----:B------:R-:W-:-:S02]  /*1b20*/  UMOV UR7, 0x40000040 ;  /* 0x4000004000077882 */ /* 0x000fc40000000000 */
[----:B------:R-:W-:Y:S01]  /*1b30*/  UMOV UR4, UR8 ;  /* 0x0000000800047c82 */ /* 0x000fe20008000000 */
[----:B------:R-:W-:Y:S01]  /*1b40*/  ISETP.GE.AND P1, PT, R0, 0x1, PT ;  /* 0x000000010000780c */ /* 0x000fe20003f26270 */
[----:B------:R-:W-:Y:S02]  /*1b50*/  UMOV UR6, UR9 ;  /* 0x0000000900067c82 */ /* 0x000fe40008000000 */
[----:B------:R-:W-:Y:S01]  /*1b60*/  HGMMA.64x64x8.F32.TF32 R24, gdesc[UR4], RZ, !UPT, gsb0 ;  /* 0x04e00000041879f0 */ /* 0x000fe2000c0028ff */
[----:B------:R-:W-:Y:S02]  /*1b70*/  UIADD3 UR4, UR8, 0x2, URZ ;  /* 0x0000000208047890 */ /* 0x000fe4000fffe03f */
[----:B------:R-:W-:Y:S01]  /*1b80*/  UIADD3 UR6, UR9, 0x2, URZ ;  /* 0x0000000209067890 */ /* 0x000fe2000fffe03f */
[----:B------:R-:W-:Y:S01]  /*1b90*/  UMOV UR5, 0x40000040 ;  /* 0x4000004000057882 */ /* 0x000fe20000000000 */
[----:B------:R-:W-:Y:S01]  /*1ba0*/  UMOV UR7, 0x40000040 ;  /* 0x4000004000077882 */ /* 0x000fe20000000000 */
[----:B------:R-:W-:-:S02]  /*1bb0*/  WARPGROUP.DEPBAR.LE gsb0, 0x0 ;  /* 0x00008000000079c5 */ /* 0x000fc40000010000 */
[----:B------:R-:W-:-:S06]  /*1bc0*/  WARPGROUP.ARRIVE ;  /* 0x00000000000079c5 */ /* 0x000fcc0000000000 */
[----:B------:R-:W-:Y:S01]  /*1bd0*/  HGMMA.64x64x8.F32.TF32 R24, gdesc[UR4], R24, gsb0 ;  /* 0x04e00000041879f0 */ /* 0x000fe20008002818 */
[----:B------:R-:W-:Y:S02]  /*1be0*/  UIADD3 UR4, UR8, 0x4, URZ ;  /* 0x0000000408047890 */ /* 0x000fe4000fffe03f */
[----:B------:R-:W-:Y:S01]  /*1bf0*/  UIADD3 UR6, UR9, 0x4, URZ ;  /* 0x0000000409067890 */ /* 0x000fe2000fffe03f */
[----:B------:R-:W-:Y:S01]  /*1c00*/  UMOV UR5, 0x40000040 ;  /* 0x4000004000057882 */ /* 0x000fe20000000000 */
[----:B------:R-:W-:Y:S01]  /*1c10*/  UMOV UR7, 0x40000040 ;  /* 0x4000004000077882 */ /* 0x000fe20000000000 */
[----:B------:R-:W-:Y:S02]  /*1c20*/  WARPGROUP.DEPBAR.LE gsb0, 0x0 ;  /* 0x00008000000079c5 */ /* 0x000fe40000010000 */
        /* <DEDUP_REMOVED lines=8> */
[----:B------:R-:W-:Y:S03]  /*1cb0*/  HGMMA.64x64x8.F32.TF32 R24, gdesc[UR4], R24, gsb0 ;  /* 0x04e00000041879f0 */ /* 0x000fe60008002818 */
[----:B------:R-:W-:Y:S02]  /*1cc0*/  WARPGROUP.DEPBAR.LE gsb0, 0x0 ;  /* 0x00008000000079c5 */ /* 0x000fe40000010000 */
[----:B------:R-:W-:Y:S05]  /*1cd0*/  @!P1 BRA `(.L_x_26) ;  /* 0x0000000400149947 */ /* 0x000fea0003800000 */
[----:B------:R-:W-:Y:S01]  /*1ce0*/  UIADD3 UR4, UR38, 0x1, URZ ;  /* 0x0000000126047890 */ /* 0x000fe2000fffe03f */
[----:B------:R-:W-:Y:S02]  /*1cf0*/  IMAD.U32 R0, RZ, RZ, UR43 ;  /* 0x0000002bff007e24 */ /* 0x000fe4000f8e00ff */
[----:B------:R-:W-:Y:S01]  /*1d00*/  IMAD.U32 R3, RZ, RZ, UR38 ;  /* 0x00000026ff037e24 */ /* 0x000fe2000f8e00ff */
[----:B------:R-:W-:-:S04]  /*1d10*/  UISETP.NE.AND UP0, UPT, UR4, 0xe, UPT ;  /* 0x0000000e0400788c */ /* 0x000fc8000bf05270 */
[----:B------:R-:W-:Y:S02]  /*1d20*/  USEL UR5, URZ, 0x1, UP0 ;  /* 0x000000013f057887 */ /* 0x000fe40008000000 */
[----:B------:R-:W-:Y:S02]  /*1d30*/  USEL UR8, UR4, URZ, UP0 ;  /* 0x0000003f04087287 */ /* 0x000fe40008000000 */
[----:B------:R-:W-:-:S06]  /*1d40*/  ULOP3.LUT UR5, UR39, UR5, URZ, 0x3c, !UPT ;  /* 0x0000000527057292 */ /* 0x000fcc000f8e3c3f */
[----:B------:R-:W-:-:S07]  /*1d50*/  IMAD.U32 R6, RZ, RZ, UR5 ;  /* 0x00000005ff067e24 */ /* 0x000fce000f8e00ff */
.L_x_33:
[----:B------:R-:W-:Y:S05]  /*1d60*/  @!P0 BRA `(.L_x_27) ;  /* 0x0000000000048947 */ /* 0x000fea0003800000 */
[----:B------:R-:W-:Y:S01]  /*1d70*/  BPT.TRAP 0x1 ;  /* 0x000000040000795c */ /* 0x000fe20000300000 */
.L_x_27:
[----:B------:R-:W-:Y:S01]  /*1d80*/  ULEA UR4, UR8, UR41, 0x3 ;  /* 0x0000002908047291 */ /* 0x000fe2000f8e183f */
[----:B------:R-:W-:-:S08]  /*1d90*/  SHF.L.U32 R4, R6, 0x1f, RZ ;  /* 0x0000001f06047819 */ /* 0x000fd000000006ff */
[----:B------:R1:W2:Y:S01]  /*1da0*/  SYNCS.PHASECHK.TRANS64.TRYWAIT P1, [UR4], R4 ;  /* 0x00000004ff0075a7 */ /* 0x0002a20008020144 */
[----:B------:R-:W-:Y:S05]  /*1db0*/  @!P0 BRA `(.L_x_28) ;  /* 0x0000000000048947 */ /* 0x000fea0003800000 */
[----:B------:R-:W-:Y:S01]  /*1dc0*/  BPT.TRAP 0x1 ;  /* 0x000000040000795c */ /* 0x000fe20000300000 */
.L_x_28:
[----:B--2---:R-:W-:Y:S05]  /*1dd0*/  @P1 BRA `(.L_x_29) ;  /* 0x0000000000081947 */ /* 0x004fea0003800000 */
[----:B------:R-:W2:Y:S02]  /*1de0*/  SYNCS.PHASECHK.TRANS64.TRYWAIT P1, [UR4], R4 ;  /* 0x00000004ff0075a7 */ /* 0x000ea40008020144 */
[----:B--2---:R-:W-:Y:S05]  /*1df0*/  @!P1 BRA `(.L_x_30) ;  /* 0x0000004000209947 */ /* 0x004fea0003800000 */
.L_x_29:
[----:B------:R-:W-:Y:S01]  /*1e00*/  ULEA UR9, UR8, UR44, 0x9 ;  /* 0x0000002c08097291 */ /* 0x000fe2000f8e483f */
[----:B------:R-:W-:Y:S01]  /*1e10*/  WARPGROUP.ARRIVE ;  /* 0x00000000000079c5 */ /* 0x000fe20000000000 */
[----:B------:R-:W-:Y:S01]  /*1e20*/  ULEA UR10, UR8, UR45, 0x9 ;  /* 0x0000002d080a7291 */ /* 0x000fe2000f8e483f */
[----:B------:R-:W-:Y:S01]  /*1e30*/  UMOV UR5, 0x40000040 ;  /* 0x4000004000057882 */ /* 0x000fe20000000000 */
[----:B------:R-:W-:-:S03]  /*1e40*/  UMOV UR7, 0x40000040 ;  /* 0x4000004000077882 */ /* 0x000fc60000000000 */
[----:B------:R-:W-:Y:S02]  /*1e50*/  UMOV UR4, UR9 ;  /* 0x0000000900047c82 */ /* 0x000fe40008000000 */
[----:B------:R-:W-:Y:S02]  /*1e60*/  UMOV UR6, UR10 ;  /* 0x0000000a00067c82 */ /* 0x000fe40008000000 */
[----:B------:R-:W-:Y:S01]  /*1e70*/  HGMMA.64x64x8.F32.TF32 R24, gdesc[UR4], R24, gsb0 ;  /* 0x04e00000041879f0 */ /* 0x000fe20008002818 */
        /* <DEDUP_REMOVED lines=23> */
[----:B------:R-:W-:Y:S01]  /*1ff0*/  BPT.TRAP 0x1 ;  /* 0x000000040000795c */ /* 0x000fe20000300000 */
.L_x_31:
[----:B------:R-:W-:-:S13]  /*2000*/  ISETP.NE.AND P1, PT, R57, RZ, PT ;  /* 0x000000ff3900720c */ /* 0x000fda0003f25270 */
[----:B-12---:R-:W-:-:S05]  /*2010*/  @P1 LEA R4, R3, UR41, 0x3 ;  /* 0x0000002903041c11 */ /* 0x006fca000f8e18ff */
[----:B------:R-:W-:-:S05]  /*2020*/  @P1 VIADD R5, R4, 0x70 ;  /* 0x0000007004051836 */ /* 0x000fca0000000000 */
[----:B------:R-:W-:-:S04]  /*2030*/  @P1 PRMT R5, R56, 0x654, R5 ;  /* 0x0000065438051816 */ /* 0x000fc80000000005 */
[----:B------:R1:W-:Y:S01]  /*2040*/  @P1 SYNCS.ARRIVE.TRANS64.RED.A1T0 RZ, [R5+URZ], RZ ;  /* 0x000000ff05ff19a7 */ /* 0x0003e2000810043f */
[----:B------:R-:W-:-:S13]  /*2050*/  ISETP.GT.U32.AND P1, PT, R16, 0x1, PT ;  /* 0x000000011000780c */ /* 0x000fda0003f24070 */
[----:B-1----:R-:W-:Y:S05]  /*2060*/  @P1 BRA `(.L_x_32) ;  /* 0x0000000000041947 */ /* 0x002fea0003800000 */
[----:B------:R-:W-:Y:S01]  /*2070*/  BPT.TRAP 0x1 ;  /* 0x000000040000795c */ /* 0x000fe20000300000 */
.L_x_32:
[----:B------:R-:W-:Y:S01]  /*2080*/  UIADD3 UR8, UR8, 0x1, URZ ;  /* 0x0000000108087890 */ /* 0x000fe2000fffe03f */
[C---:B------:R-:W-:Y:S01]  /*2090*/  ISETP.GT.AND P2, PT, R0.reuse, 0x1, PT ;  /* 0x000000010000780c */ /* 0x040fe20003f44270 */
[----:B------:R-:W-:Y:S02]  /*20a0*/  VIADD R3, R3, 0x1 ;  /* 0x0000000103037836 */ /* 0x000fe40000000000 */
[----:B------:R-:W-:Y:S01]  /*20b0*/  UISETP.NE.AND UP0, UPT, UR8, 0xe, UPT ;  /* 0x0000000e0800788c */ /* 0x000fe2000bf05270 */
[----:B------:R-:W-:Y:S02]  /*20c0*/  VIADD R0, R0, 0xffffffff ;  /* 0xffffffff00007836 */ /* 0x000fe40000000000 */
[C---:B------:R-:W-:Y:S01]  /*20d0*/  ISETP.NE.AND P1, PT, R3.reuse, 0xe, PT ;  /* 0x0000000e0300780c */ /* 0x040fe20003f25270 */
[----:B------:R-:W-:Y:S02]  /*20e0*/  USEL UR4, URZ, 0x1, UP0 ;  /* 0x000000013f047887 */ /* 0x000fe40008000000 */
[----:B------:R-:W-:Y:S01]  /*20f0*/  USEL UR8, UR8, URZ, UP0 ;  /* 0x0000003f08087287 */ /* 0x000fe20008000000 */
[----:B------:R-:W-:-:S03]  /*2100*/  SEL R3, R3, RZ, P1 ;  /* 0x000000ff03037207 */ /* 0x000fc60000800000 */
[----:B------:R-:W-:Y:S01]  /*2110*/  LOP3.LUT R6, R6, UR4, RZ, 0x3c, !PT ;  /* 0x0000000406067c12 */ /* 0x000fe2000f8e3cff */
[----:B------:R-:W-:Y:S07]  /*2120*/  @P2 BRA `(.L_x_33) ;  /* 0xfffffffc000c2947 */ /* 0x000fee000383ffff */
.L_x_26:
[----:B------:R-:W1:Y:S01]  /*2130*/  LDC R0, c[0x0][0x28c] ;  /* 0x0000a300ff007b82 */ /* 0x000e620000000800 */
[----:B------:R2:W-:Y:S01]  /*2140*/  SYNCS.ARRIVE.TRANS64.A1T0 RZ, [R64+UR47], RZ ;  /* 0x000000ff40ff79a7 */ /* 0x0005e2000810002f */
[----:B-1----:R-:W-:-:S13]  /*2150*/  ISETP.GE.AND P1, PT, R0, 0x1, PT ;  /* 0x000000010000780c */ /* 0x002fda0003f26270 */
[----:B--2---:R-:W-:Y:S05]  /*2160*/  @!P1 BRA `(.L_x_34) ;  /* 0x00000000004c9947 */ /* 0x004fea0003800000 */
[----:B------:R-:W-:Y:S05]  /*2170*/  @!P0 BRA `(.L_x_35) ;  /* 0x0000000000048947 */ /* 0x000fea0003800000 */
[----:B------:R-:W-:Y:S01]  /*2180*/  BPT.TRAP 0x1 ;  /* 0x000000040000795c */ /* 0x000fe20000300000 */
.L_x_35:
[----:B------:R-:W-:Y:S01]  /*2190*/  ISETP.NE.AND P0, PT, R57, RZ, PT ;  /* 0x000000ff3900720c */ /* 0x000fe20003f05270 */
[----:B------:R-:W-:Y:S01]  /*21a0*/  BSSY B0, `(.L_x_36) ;  /* 0x000000d000007945 */ /* 0x000fe20003800000 */
[----:B------:R-:W-:-:S11]  /*21b0*/  ISETP.GT.U32.AND P1, PT, R16, 0x1, PT ;  /* 0x000000011000780c */ /* 0x000fd60003f24070 */
[----:B------:R-:W-:Y:S05]  /*21c0*/  @!P0 BRA `(.L_x_37) ;  /* 0x0000000000288947 */ /* 0x000fea0003800000 */
[----:B------:R-:W-:-:S04]  /*21d0*/  UIADD3 UR6, UR43, UR38, URZ ;  /* 0x000000262b067290 */ /* 0x000fc8000fffe03f */
[----:B------:R-:W-:-:S04]  /*21e0*/  USHF.R.U32.HI UR4, URZ, 0x1, UR6 ;  /* 0x000000013f047899 */ /* 0x000fc80008011606 */
[----:B------:R-:W-:-:S04]  /*21f0*/  UIMAD.WIDE.U32 UR4, UR4, -0x6db6db6d, URZ ;  /* 0x92492493040478a5 */ /* 0x000fc8000f8e003f */
[----:B------:R-:W-:-:S04]  /*2200*/  USHF.R.U32.HI UR4, URZ, 0x2, UR5 ;  /* 0x000000023f047899 */ /* 0x000fc80008011605 */
[----:B------:R-:W-:-:S04]  /*2210*/  UIMAD UR6, UR4, -0xe, UR6 ;  /* 0xfffffff2040678a4 */ /* 0x000fc8000f8e0206 */
[----:B------:R-:W-:-:S04]  /*2220*/  ULEA UR6, UR6, UR41, 0x3 ;  /* 0x0000002906067291 */ /* 0x000fc8000f8e183f */
[----:B------:R-:W-:-:S06]  /*2230*/  UIADD3 UR6, UR6, 0x70, URZ ;  /* 0x0000007006067890 */ /* 0x000fcc000fffe03f */
[----:B------:R-:W-:-:S05]  /*2240*/  IMAD.U32 R3, RZ, RZ, UR6 ;  /* 0x00000006ff037e24 */ /* 0x000fca000f8e00ff */
[----:B------:R-:W-:-:S04]  /*2250*/  PRMT R0, R56, 0x654, R3 ;  /* 0x0000065438007816 */ /* 0x000fc80000000003 */
[----:B------:R1:W-:Y:S03]  /*2260*/  SYNCS.ARRIVE.TRANS64.RED.A1T0 RZ, [R0+URZ], RZ ;  /* 0x000000ff00ff79a7 */ /* 0x0003e6000810043f */
.L_x_37:
[----:B------:R-:W-:Y:S05]  /*2270*/  BSYNC B0 ;  /* 0x0000000000007941 */ /* 0x000fea0003800000 */
.L_x_36:
[----:B------:R-:W-:Y:S05]  /*2280*/  @P1 BRA `(.L_x_34) ;  /* 0x0000000000041947 */ /* 0x000fea0003800000 */
[----:B------:R-:W-:Y:S01]  /*2290*/  BPT.TRAP 0x1 ;  /* 0x000000040000795c */ /* 0x000fe20000300000 */
.L_x_34:
[----:B-1----:R-:W-:Y:S01]  /*22a0*/  SHF.L.U32 R0, R75, 0x1f, RZ ;  /* 0x0000001f4b007819 */ /* 0x002fe200000006ff */
[----:B------:R-:W-:Y:S01]  /*22b0*/  UIADD3 UR38, UR46, UR38, URZ ;  /* 0x000000262e267290 */ /* 0x000fe2000fffe03f */
[----:B------:R-:W1:Y:S01]  /*22c0*/  LDC R7, c[0x0][0x288] ;  /* 0x0000a200ff077b82 */ /* 0x000e620000000800 */
[----:B------:R-:W-:Y:S01]  /*22d0*/  UISETP.GE.U32.AND UP1, UPT, UR46, 0xe, UPT ;  /* 0x0000000e2e00788c */ /* 0x000fe2000bf26070 */
[----:B------:R-:W-:Y:S01]  /*22e0*/  IMAD.SHL.U32 R8, R62, 0x2, RZ ;  /* 0x000000023e087824 */ /* 0x000fe200078e00ff */
[----:B------:R-:W-:Y:S02]  /*22f0*/  UISETP.GT.U32.AND UP0, UPT, UR38, 0xd, UPT ;  /* 0x0000000d2600788c */ /* 0x000fe4000bf04070 */
[----:B------:R-:W-:Y:S02]  /*2300*/  USHF.R.U32.HI UR4, URZ, 0x1, UR38 ;  /* 0x000000013f047899 */ /* 0x000fe40008011626 */
[----:B------:R-:W-:Y:S01]  /*2310*/  UISETP.LT.U32.AND UP0, UPT, UR46, 0xe, UP0 ;  /* 0x0000000e2e00788c */ /* 0x000fe20008701070 */
[----:B------:R-:W2:Y:S01]  /*2320*/  SYNCS.PHASECHK.TRANS64.TRYWAIT P0, [R63+UR42+0x10], R0 ;  /* 0x000010003f0075a7 */ /* 0x000ea2000800016a */
[----:B------:R-:W-:Y:S01]  /*2330*/  UIMAD.WIDE.U32 UR4, UR4, -0x6db6db6d, URZ ;  /* 0x92492493040478a5 */ /* 0x000fe2000f8e003f */
[----:B------:R-:W-:Y:S01]  /*2340*/  SHF.R.S32.HI R9, RZ, 0x1f, R8 ;  /* 0x0000001fff097819 */ /* 0x000fe20000011408 */
[----:B------:R-:W-:-:S02]  /*2350*/  USEL UR6, URZ, 0x1, !UP0 ;  /* 0x000000013f067887 */ /* 0x000fc4000c000000 */
[----:B------:R-:W-:Y:S02]  /*2360*/  USHF.R.U32.HI UR4, URZ, 0x2, UR5 ;  /* 0x000000023f047899 */ /* 0x000fe40008011605 */
[----:B------:R-:W-:Y:S02]  /*2370*/  ULOP3.LUT UR39, UR39, UR6, URZ, 0x3c, !UPT ;  /* 0x0000000627277292 */ /* 0x000fe4000f8e3c3f */
[----:B------:R-:W-:Y:S02]  /*2380*/  UIMAD UR38, UR4, -0xe, UR38 ;  /* 0xfffffff2042678a4 */ /* 0x000fe4000f8e0226 */
[----:B------:R-:W-:Y:S01]  /*2390*/  @UP1 ULOP3.LUT UR39, UR39, 0x1, UR4, 0x78, !UPT ;  /* 0x0000000127271892 */ /* 0x000fe2000f8e7804 */
[----:B-12---:R-:W-:Y:S11]  /*23a0*/  @!P0 BRA `(.L_x_38) ;  /* 0x0000003800cc8947 */ /* 0x006ff60003800000 */
.L_x_138:
[----:B-1----:R-:W-:Y:S01]  /*23b0*/  IMAD.SHL.U32 R0, R19, 0x40, RZ ;  /* 0x0000004013007824 */ /* 0x002fe200078e00ff */
[----:B------:R-:W-:Y:S01]  /*23c0*/  ULDC UR6, c[0x0][0x284] ;  /* 0x0000a10000067ab9 */ /* 0x000fe20000000800 */
[----:B------:R-:W-:Y:S01]  /*23d0*/  IMAD.SHL.U32 R14, R22, 0x40, RZ ;  /* 0x00000040160e7824 */ /* 0x000fe200078e00ff */
[----:B------:R-:W-:Y:S01]  /*23e0*/  SHF.R.S32.HI R11, RZ, 0x1f, R2 ;  /* 0x0000001fff0b7819 */ /* 0x000fe20000011402 */
[----:B------:R-:W-:Y:S01]  /*23f0*/  ULDC.64 UR4, c[0x0][0x5d0] ;  /* 0x0001740000047ab9 */ /* 0x000fe20000000a00 */
[----:B------:R-:W-:Y:S01]  /*2400*/  ISETP.GE.AND P0, PT, R0, UR6, PT ;  /* 0x0000000600007c0c */ /* 0x000fe2000bf06270 */
[----:B------:R-:W-:Y:S01]  /*2410*/  IMAD.WIDE.U32 R4, R2, UR4, R8 ;  /* 0x0000000402047c25 */ /* 0x000fe2000f8e0008 */
[----:B------:R-:W-:Y:S02]  /*2420*/  SHF.R.S32.HI R15, RZ, 0x1f, R14 ;  /* 0x0000001fff0f7819 */ /* 0x000fe4000001140e */
[C---:B------:R-:W-:Y:S01]  /*2430*/  ISETP.GE.OR P0, PT, R14.reuse, R7, P0 ;  /* 0x000000070e00720c */ /* 0x040fe20000706670 */
[----:B------:R-:W-:Y:S01]  /*2440*/  IMAD R3, R11, UR4, RZ ;  /* 0x000000040b037c24 */ /* 0x000fe2000f8e02ff */
[----:B------:R-:W-:-:S03]  /*2450*/  IADD3 R4, P1, R14, R4, RZ ;  /* 0x000000040e047210 */ /* 0x000fc60007f3e0ff */
[----:B------:R-:W-:-:S05]  /*2460*/  IMAD R3, R2, UR5, R3 ;  /* 0x0000000502037c24 */ /* 0x000fca000f8e0203 */
[----:B------:R-:W-:-:S03]  /*2470*/  IADD3.X R5, R15, R5, R3, P1, !PT ;  /* 0x000000050f057210 */ /* 0x000fc60000ffe403 */
[----:B------:R-:W-:Y:S05]  /*2480*/  @P0 BRA `(.L_x_39) ;  /* 0x0000001c00200947 */ /* 0x000fea0003800000 */
[----:B------:R-:W1:Y:S01]  /*2490*/  LDC.64 R76, c[0x0][0x5c8] ;  /* 0x00017200ff4c7b82 */ /* 0x000e620000000a00 */
[----:B-----5:R-:W-:Y:S01]  /*24a0*/  FSETP.NEU.AND P1, PT, R59, RZ, PT ;  /* 0x000000ff3b00720b */ /* 0x020fe20003f2d000 */
[----:B------:R-:W-:Y:S01]  /*24b0*/  IMAD R3, R62, -0x2, R7 ;  /* 0xfffffffe3e037824 */ /* 0x000fe200078e0207 */
[----:B------:R-:W-:Y:S01]  /*24c0*/  BSSY B0, `(.L_x_39) ;  /* 0x00001c4000007945 */ /* 0x000fe20003800000 */
[----:B------:R-:W-:-:S04]  /*24d0*/  IMAD.WIDE R70, R19, 0x40, R60 ;  /* 0x0000004013467825 */ /* 0x000fc800078e023c */
[----:B------:R-:W-:Y:S02]  /*24e0*/  IMAD.IADD R3, R3, 0x1, -R14 ;  /* 0x0000000103037824 */ /* 0x000fe400078e0a0e */
[----:B------:R-:W-:-:S03]  /*24f0*/  IMAD.IADD R0, R67, 0x1, -R0 ;  /* 0x0000000143007824 */ /* 0x000fc600078e0a00 */
[----:B------:R-:W-:-:S04]  /*2500*/  ISETP.GT.AND P0, PT, R3, RZ, PT ;  /* 0x000000ff0300720c */ /* 0x000fc80003f04270 */
[----:B------:R-:W-:Y:S01]  /*2510*/  ISETP.GT.AND P4, PT, R0, RZ, P0 ;  /* 0x000000ff0000720c */ /* 0x000fe20000784270 */
[-C--:B-1----:R-:W-:Y:S02]  /*2520*/  IMAD R6, R71, R76.reuse, RZ ;  /* 0x0000004c47067224 */ /* 0x082fe400078e02ff */
[----:B------:R-:W-:-:S04]  /*2530*/  IMAD.WIDE.U32 R72, R70, R76, R4 ;  /* 0x0000004c46487225 */ /* 0x000fc800078e0004 */
[----:B------:R-:W-:-:S04]  /*2540*/  IMAD R5, R70, R77, R6 ;  /* 0x0000004d46057224 */ /* 0x000fc800078e0206 */
[----:B------:R-:W-:Y:S01]  /*2550*/  IMAD.IADD R7, R73, 0x1, R5 ;  /* 0x0000000149077824 */ /* 0x000fe200078e0205 */
[----:B------:R-:W-:Y:S06]  /*2560*/  @!P1 BRA `(.L_x_40) ;  /* 0x0000001000e49947 */ /* 0x000fec0003800000 */
[----:B------:R-:W1:Y:S01]  /*2570*/  LDC.64 R78, c[0x0][0x5b8] ;  /* 0x00016e00ff4e7b82 */ /* 0x000e620000000a00 */
[----:B------:R-:W-:-:S07]  /*2580*/  ULDC.64 UR4, c[0x0][0x5c0] ;  /* 0x0001700000047ab9 */ /* 0x000fce0000000a00 */
[----:B------:R-:W2:Y:S08]  /*2590*/  LDC.64 R80, c[0x0][0x5b0] ;  /* 0x00016c00ff507b82 */ /* 0x000eb00000000a00 */
[----:B------:R-:W0:Y:S01]  /*25a0*/  LDC.64 R82, c[0x0][0x5a8] ;  /* 0x00016a00ff527b82 */ /* 0x000e220000000a00 */
[-C--:B-1----:R-:W-:Y:S02]  /*25b0*/  IMAD R6, R11, R78.reuse, RZ ;  /* 0x0000004e0b067224 */ /* 0x082fe400078e02ff */
[----:B------:R-:W-:-:S04]  /*25c0*/  IMAD.WIDE.U32 R4, R2, R78, R8 ;  /* 0x0000004e02047225 */ /* 0x000fc800078e0008 */
[----:B------:R-:W-:Y:S01]  /*25d0*/  IMAD R73, R2, R79, R6 ;  /* 0x0000004f02497224 */ /* 0x000fe200078e0206 */
[----:B------:R-:W-:Y:S01]  /*25e0*/  IADD3 R10, P1, R14, R4, RZ ;  /* 0x000000040e0a7210 */ /* 0x000fe20007f3e0ff */
[----:B--2---:R-:W-:-:S03]  /*25f0*/  IMAD R4, R71, R80, RZ ;  /* 0x0000005047047224 */ /* 0x004fc600078e02ff */
[----:B------:R-:W-:Y:S01]  /*2600*/  IADD3.X R11, R15, R5, R73, P1, !PT ;  /* 0x000000050f0b7210 */ /* 0x000fe20000ffe449 */
[C---:B------:R-:W-:Y:S02]  /*2610*/  IMAD R71, R70.reuse, R81, R4 ;  /* 0x0000005146477224 */ /* 0x040fe400078e0204 */
[----:B------:R-:W-:-:S04]  /*2620*/  IMAD.WIDE.U32 R4, R70, R80, R10 ;  /* 0x0000005046047225 */ /* 0x000fc800078e000a */
[----:B------:R-:W-:Y:S01]  /*2630*/  IMAD.IADD R5, R5, 0x1, R71 ;  /* 0x0000000105057824 */ /* 0x000fe200078e0247 */
[----:B0-----:R-:W-:-:S04]  /*2640*/  LEA R12, P1, R4, R82, 0x2 ;  /* 0x00000052040c7211 */ /* 0x001fc800078210ff */
[----:B------:R-:W-:-:S05]  /*2650*/  LEA.HI.X R13, R4, R83, R5, 0x2, P1 ;  /* 0x00000053040d7211 */ /* 0x000fca00008f1405 */
[----:B------:R0:W2:Y:S01]  /*2660*/  @P4 LDG.E.LTC128B R22, desc[UR36][R12.64] ;  /* 0x000000240c164981 */ /* 0x0000a2000c1e1920 */
[----:B------:R-:W-:Y:S01]  /*2670*/  IMAD.WIDE.U32 R4, R70, R80, R14 ;  /* 0x0000005046047225 */ /* 0x000fe200078e000e */
[----:B------:R-:W-:Y:S01]  /*2680*/  SHF.L.U64.HI R69, R80, 0x3, R81 ;  /* 0x0000000350457819 */ /* 0x000fe20000010251 */
[----:B------:R-:W-:Y:S01]  /*2690*/  BSSY B1, `(.L_x_41) ;  /* 0x0000017000017945 */ /* 0x000fe20003800000 */
[----:B------:R-:W-:Y:S01]  /*26a0*/  ISETP.GT.AND P0, PT, R0, 0x8, P0 ;  /* 0x000000080000780c */ /* 0x000fe20000704270 */
[----:B------:R-:W-:Y:S01]  /*26b0*/  IMAD.SHL.U32 R68, R80, 0x8, RZ ;  /* 0x0000000850447824 */ /* 0x000fe200078e00ff */
[----:B------:R-:W-:-:S03]  /*26c0*/  IADD3 R20, P1, R8, R4, RZ ;  /* 0x0000000408147210 */ /* 0x000fc60007f3e0ff */
[----:B------:R-:W-:Y:S01]  /*26d0*/  IMAD.WIDE.U32 R68, R70, R80, R68 ;  /* 0x0000005046447225 */ /* 0x000fe200078e0044 */
[----:B------:R-:W-:Y:S02]  /*26e0*/  IADD3.X R21, R9, R71, R5, P1, !PT ;  /* 0x0000004709157210 */ /* 0x000fe40000ffe405 */
[----:B------:R-:W-:Y:S01]  /*26f0*/  LEA R6, P1, R72, UR4, 0x2 ;  /* 0x0000000448067c11 */ /* 0x000fe2000f8210ff */
[----:B------:R-:W-:Y:S01]  /*2700*/  IMAD.IADD R71, R71, 0x1, R69 ;  /* 0x0000000147477824 */ /* 0x000fe200078e0245 */
[----:B0-----:R-:W-:Y:S01]  /*2710*/  IADD3 R13, P2, R10, R68, RZ ;  /* 0x000000440a0d7210 */ /* 0x001fe20007f5e0ff */
[----:B------:R-:W-:Y:S01]  /*2720*/  IMAD.WIDE.U32 R20, R2, R78, R20 ;  /* 0x0000004e02147225 */ /* 0x000fe200078e0014 */
[----:B------:R-:W-:Y:S02]  /*2730*/  LEA.HI.X R7, R72, UR5, R7, 0x2, P1 ;  /* 0x0000000548077c11 */ /* 0x000fe400088f1407 */
[-C--:B------:R-:W-:Y:S01]  /*2740*/  LEA R12, P3, R13, R82.reuse, 0x2 ;  /* 0x000000520d0c7211 */ /* 0x080fe200078610ff */
[----:B------:R-:W-:Y:S01]  /*2750*/  IMAD.IADD R19, R73, 0x1, R21 ;  /* 0x0000000149137824 */ /* 0x000fe200078e0215 */
[----:B------:R-:W-:Y:S01]  /*2760*/  LEA R4, P1, R20, R82, 0x2 ;  /* 0x0000005214047211 */ /* 0x000fe200078210ff */
[----:B--2---:R-:W-:-:S04]  /*2770*/  FMUL R5, R22, R59 ;  /* 0x0000003b16057220 */ /* 0x004fc80000400000 */
[----:B------:R-:W-:Y:S01]  /*2780*/  FFMA R21, R24, R58, R5 ;  /* 0x0000003a18157223 */ /* 0x000fe20000000005 */
[----:B------:R-:W-:Y:S01]  /*2790*/  LEA.HI.X R5, R20, R83, R19, 0x2, P1 ;  /* 0x0000005314057211 */ /* 0x000fe200008f1413 */
[----:B------:R-:W-:Y:S01]  /*27a0*/  IMAD.X R20, R71, 0x1, R11, P2 ;  /* 0x0000000147147824 */ /* 0x000fe200010e060b */
[----:B------:R-:W-:Y:S02]  /*27b0*/  ISETP.GT.AND P1, PT, R3, 0x1, PT ;  /* 0x000000010300780c */ /* 0x000fe40003f24270 */
[----:B------:R0:W-:Y:S02]  /*27c0*/  @P4 STG.E desc[UR36][R6.64], R21 ;  /* 0x0000001506004986 */ /* 0x0001e4000c101924 */
[----:B------:R-:W-:-:S13]  /*27d0*/  ISETP.GT.AND P4, PT, R0, RZ, P1 ;  /* 0x000000ff0000720c */ /* 0x000fda0000f84270 */
[----:B0-----:R-:W-:Y:S05]  /*27e0*/  @!P4 BRA `(.L_x_42) ;  /* 0x000000000004c947 */ /* 0x001fea0003800000 */
[----:B------:R0:W5:Y:S02]  /*27f0*/  LDG.E.LTC128B R22, desc[UR36][R4.64+0x4] ;  /* 0x0000042404167981 */ /* 0x000164000c1e1920 */
.L_x_42:
[----:B------:R-:W-:Y:S05]  /*2800*/  BSYNC B1 ;  /* 0x0000000000017941 */ /* 0x000fea0003800000 */
.L_x_41:
[----:B-----5:R-:W-:Y:S01]  /*2810*/  FMUL R10, R22, R59 ;  /* 0x0000003b160a7220 */ /* 0x020fe20000400000 */
[----:B------:R-:W-:-:S03]  /*2820*/  LEA.HI.X R13, R13, R83, R20, 0x2, P3 ;  /* 0x000000530d0d7211 */ /* 0x000fc600018f1414 */
[----:B------:R-:W-:-:S05]  /*2830*/  FFMA R25, R25, R58, R10 ;  /* 0x0000003a19197223 */ /* 0x000fca000000000a */
[----:B------:R1:W-:Y:S04]  /*2840*/  @P4 STG.E desc[UR36][R6.64+0x4], R25 ;  /* 0x0000041906004986 */ /* 0x0003e8000c101924 */
[----:B------:R-:W2:Y:S01]  /*2850*/  @P0 LDG.E.LTC128B R22, desc[UR36][R12.64] ;  /* 0x000000240c160981 */ /* 0x000ea2000c1e1920 */
[----:B------:R-:W-:Y:S01]  /*2860*/  IADD3 R14, P2, P3, R8, R68, R14 ;  /* 0x00000044080e7210 */ /* 0x000fe20007b5e00e */
[----:B------:R-:W-:Y:S01]  /*2870*/  BSSY B1, `(.L_x_43) ;  /* 0x0000010000017945 */ /* 0x000fe20003800000 */
[C---:B------:R-:W-:Y:S02]  /*2880*/  SHF.L.U64.HI R11, R76.reuse, 0x5, R77 ;  /* 0x000000054c0b7819 */ /* 0x040fe4000001024d */
[----:B------:R-:W-:Y:S02]  /*2890*/  IADD3.X R15, R9, R71, R15, P2, P3 ;  /* 0x00000047090f7210 */ /* 0x000fe400017e640f */
[----:B------:R-:W-:-:S02]  /*28a0*/  LEA R10, P3, R76, R6, 0x5 ;  /* 0x000000064c0a7211 */ /* 0x000fc400078628ff */
[----:B------:R-:W-:Y:S01]  /*28b0*/  ISETP.GT.AND P1, PT, R0, 0x8, P1 ;  /* 0x000000080000780c */ /* 0x000fe20000f24270 */
[----:B------:R-:W-:Y:S01]  /*28c0*/  IMAD.WIDE.U32 R14, R2, R78, R14 ;  /* 0x0000004e020e7225 */ /* 0x000fe200078e000e */
[----:B------:R-:W-:-:S03]  /*28d0*/  ISETP.GT.AND P2, PT, R3, 0x8, PT ;  /* 0x000000080300780c */ /* 0x000fc60003f44270 */
[----:B------:R-:W-:Y:S01]  /*28e0*/  IMAD.X R11, R11, 0x1, R7, P3 ;  /* 0x000000010b0b7824 */ /* 0x000fe200018e0607 */
[----:B------:R-:W-:Y:S01]  /*28f0*/  LEA R8, P4, R14, R82, 0x2 ;  /* 0x000000520e087211 */ /* 0x000fe200078810ff */
[----:B------:R-:W-:Y:S02]  /*2900*/  IMAD.IADD R2, R73, 0x1, R15 ;  /* 0x0000000149027824 */ /* 0x000fe400078e020f */
[----:B--2---:R-:W-:-:S04]  /*2910*/  FMUL R9, R22, R59 ;  /* 0x0000003b16097220 */ /* 0x004fc80000400000 */
[----:B------:R-:W-:Y:S01]  /*2920*/  FFMA R13, R26, R58, R9 ;  /* 0x0000003a1a0d7223 */ /* 0x000fe20000000009 */
[----:B------:R-:W-:-:S04]  /*2930*/  LEA.HI.X R9, R14, R83, R2, 0x2, P4 ;  /* 0x000000530e097211 */ /* 0x000fc800020f1402 */
[----:B------:R1:W-:Y:S01]  /*2940*/  @P0 STG.E desc[UR36][R10.64], R13 ;  /* 0x0000000d0a000986 */ /* 0x0003e2000c101924 */
[----:B------:R-:W-:Y:S05]  /*2950*/  @!P1 BRA `(.L_x_44) ;  /* 0x0000000000049947 */ /* 0x000fea0003800000 */
[----:B------:R2:W5:Y:S02]  /*2960*/  LDG.E.LTC128B R22, desc[UR36][R8.64+0x4] ;  /* 0x0000042408167981 */ /* 0x000564000c1e1920 */
.L_x_44:
[----:B------:R-:W-:Y:S05]  /*2970*/  BSYNC B1 ;  /* 0x0000000000017941 */ /* 0x000fea0003800000 */
.L_x_43:
[----:B-----5:R-:W-:Y:S01]  /*2980*/  FMUL R2, R22, R59 ;  /* 0x0000003b16027220 */ /* 0x020fe20000400000 */
[----:B------:R-:W-:Y:S01]  /*2990*/  ISETP.GT.AND P3, PT, R0, RZ, P2 ;  /* 0x000000ff0000720c */ /* 0x000fe20001764270 */
[----:B------:R-:W-:Y:S01]  /*29a0*/  BSSY B1, `(.L_x_45) ;  /* 0x0000006000017945 */ /* 0x000fe20003800000 */
[----:B------:R-:W-:Y:S01]  /*29b0*/  ISETP.GT.AND P0, PT, R3, 0x9, PT ;  /* 0x000000090300780c */ /* 0x000fe20003f04270 */
[----:B------:R-:W-:-:S05]  /*29c0*/  FFMA R27, R27, R58, R2 ;  /* 0x0000003a1b1b7223 */ /* 0x000fca0000000002 */
[----:B------:R3:W-:Y:S05]  /*29d0*/  @P1 STG.E desc[UR36][R10.64+0x4], R27 ;  /* 0x0000041b0a001986 */ /* 0x0007ea000c101924 */
[----:B------:R-:W-:Y:S05]  /*29e0*/  @!P3 BRA `(.L_x_46) ;  /* 0x000000000004b947 */ /* 0x000fea0003800000 */
[----:B------:R4:W5:Y:S02]  /*29f0*/  LDG.E.LTC128B R22, desc[UR36][R4.64+0x20] ;  /* 0x0000202404167981 */ /* 0x000964000c1e1920 */
.L_x_46:
[----:B------:R-:W-:Y:S05]  /*2a00*/  BSYNC B1 ;  /* 0x0000000000017941 */ /* 0x000fea0003800000 */
.L_x_45:
[----:B-1---5:R-:W-:Y:S01]  /*2a10*/  FMUL R13, R22, R59 ;  /* 0x0000003b160d7220 */ /* 0x022fe20000400000 */
[----:B------:R-:W-:Y:S01]  /*2a20*/  ISETP.GT.AND P1, PT, R0, RZ, P0 ;  /* 0x000000ff0000720c */ /* 0x000fe20000724270 */
[----:B------:R-:W-:Y:S02]  /*2a30*/  BSSY B1, `(.L_x_47) ;  /* 0x0000005000017945 */ /* 0x000fe40003800000 */
[----:B------:R-:W-:-:S05]  /*2a40*/  FFMA R13, R28, R58, R13 ;  /* 0x0000003a1c0d7223 */ /* 0x000fca000000000d */
[----:B------:R1:W-:Y:S05]  /*2a50*/  @P3 STG.E desc[UR36][R6.64+0x20], R13 ;  /* 0x0000200d06003986 */ /* 0x0003ea000c101924 */
[----:B------:R-:W-:Y:S05]  /*2a60*/  @!P1 BRA `(.L_x_48) ;  /* 0x0000000000049947 */ /* 0x000fea0003800000 */
[----:B------:R0:W5:Y:S02]  /*2a70*/  LDG.E.LTC128B R22, desc[UR36][R4.64+0x24] ;  /* 0x0000242404167981 */ /* 0x000164000c1e1920 */
.L_x_48:
[----:B------:R-:W-:Y:S05]  /*2a80*/  BSYNC B1 ;  /* 0x0000000000017941 */ /* 0x000fea0003800000 */
.L_x_47:
[----:B-----5:R-:W-:Y:S01]  /*2a90*/  FMUL R2, R22, R59 ;  /* 0x0000003b16027220 */ /* 0x020fe20000400000 */
[----:B------:R-:W-:Y:S01]  /*2aa0*/  ISETP.GT.AND P2, PT, R0, 0x8, P2 ;  /* 0x000000080000780c */ /* 0x000fe20001744270 */
[----:B------:R-:W-:Y:S02]  /*2ab0*/  BSSY B1, `(.L_x_49) ;  /* 0x0000005000017945 */ /* 0x000fe40003800000 */
[----:B------:R-:W-:-:S05]  /*2ac0*/  FFMA R29, R29, R58, R2 ;  /* 0x0000003a1d1d7223 */ /* 0x000fca0000000002 */
[----:B------:R0:W-:Y:S05]  /*2ad0*/  @P1 STG.E desc[UR36][R6.64+0x24], R29 ;  /* 0x0000241d06001986 */ /* 0x0001ea000c101924 */
[----:B------:R-:W-:Y:S05]  /*2ae0*/  @!P2 BRA `(.L_x_50) ;  /* 0x000000000004a947 */ /* 0x000fea0003800000 */
[----:B------:R0:W5:Y:S02]  /*2af0*/  LDG.E.LTC128B R22, desc[UR36][R8.64+0x20] ;  /* 0x0000202408167981 */ /* 0x000164000c1e1920 */
.L_x_50:
[----:B------:R-:W-:Y:S05]  /*2b00*/  BSYNC B1 ;  /* 0x0000000000017941 */ /* 0x000fea0003800000 */
.L_x_49:
[----:B-1---5:R-:W-:Y:S01]  /*2b10*/  FMUL R13, R22, R59 ;  /* 0x0000003b160d7220 */ /* 0x022fe20000400000 */
[----:B------:R-:W-:Y:S01]  /*2b20*/  ISETP.GT.AND P0, PT, R0, 0x8, P0 ;  /* 0x000000080000780c */ /* 0x000fe20000704270 */
[----:B------:R-:W-:Y:S01]  /*2b30*/  BSSY B1, `(.L_x_51) ;  /* 0x0000006000017945 */ /* 0x000fe20003800000 */
[----:B------:R-:W-:Y:S01]  /*2b40*/  ISETP.GT.AND P1, PT, R3, 0x10, PT ;  /* 0x000000100300780c */ /* 0x000fe20003f24270 */
[----:B------:R-:W-:-:S05]  /*2b50*/  FFMA R13, R30, R58, R13 ;  /* 0x0000003a1e0d7223 */ /* 0x000fca000000000d */
[----:B------:R1:W-:Y:S05]  /*2b60*/  @P2 STG.E desc[UR36][R10.64+0x20], R13 ;  /* 0x0000200d0a002986 */ /* 0x0003ea000c101924 */
[----:B------:R-:W-:Y:S05]  /*2b70*/  @!P0 BRA `(.L_x_52) ;  /* 0x0000000000048947 */ /* 0x000fea0003800000 */
[----:B------:R0:W5:Y:S02]  /*2b80*/  LDG.E.LTC128B R22, desc[UR36][R8.64+0x24] ;  /* 0x0000242408167981 */ /* 0x000164000c1e1920 */
.L_x_52:
[----:B------:R-:W-:Y:S05]  /*2b90*/  BSYNC B1 ;  /* 0x0000000000017941 */ /* 0x000fea0003800000 */
.L_x_51:
        /* <DEDUP_REMOVED lines=8> */
.L_x_54:
[----:B------:R-:W-:Y:S05]  /*2c20*/  BSYNC B1 ;  /* 0x0000000000017941 */ /* 0x000fea0003800000 */
.L_x_53:
[----:B-1---5:R-:W-:Y:S01]  /*2c30*/  FMUL R13, R22, R59 ;  /* 0x0000003b160d7220 */ /* 0x022fe20000400000 */
[----:B------:R-:W-:Y:S01]  /*2c40*/  ISETP.GT.AND P0, PT, R0, RZ, P2 ;  /* 0x000000ff0000720c */ /* 0x000fe20001704270 */
[----:B------:R-:W-:Y:S02]  /*2c50*/  BSSY B1, `(.L_x_55) ;  /* 0x0000005000017945 */ /* 0x000fe40003800000 */
[----:B------:R-:W-:-:S05]  /*2c60*/  FFMA R13, R32, R58, R13 ;  /* 0x0000003a200d7223 */ /* 0x000fca000000000d */
[----:B------:R1:W-:Y:S05]  /*2c70*/  @P3 STG.E desc[UR36][R6.64+0x40], R13 ;  /* 0x0000400d06003986 */ /* 0x0003ea000c101924 */
[----:B------:R-:W-:Y:S05]  /*2c80*/  @!P0 BRA `(.L_x_56) ;  /* 0x0000000000048947 */ /* 0x000fea0003800000 */
[----:B------:R0:W5:Y:S02]  /*2c90*/  LDG.E.LTC128B R22, desc[UR36][R4.64+0x44] ;  /* 0x0000442404167981 */ /* 0x000164000c1e1920 */
.L_x_56:
[----:B------:R-:W-:Y:S05]  /*2ca0*/  BSYNC B1 ;  /* 0x0000000000017941 */ /* 0x000fea0003800000 */
.L_x_55:
[----:B-----5:R-:W-:Y:S01]  /*2cb0*/  FMUL R2, R22, R59 ;  /* 0x0000003b16027220 */ /* 0x020fe20000400000 */
[----:B------:R-:W-:Y:S01]  /*2cc0*/  ISETP.GT.AND P1, PT, R0, 0x8, P1 ;  /* 0x000000080000780c */ /* 0x000fe20000f24270 */
[----:B------:R-:W-:Y:S02]  /*2cd0*/  BSSY B1, `(.L_x_57) ;  /* 0x0000005000017945 */ /* 0x000fe40003800000 */
[----:B------:R-:W-:-:S05]  /*2ce0*/  FFMA R33, R33, R58, R2 ;  /* 0x0000003a21217223 */ /* 0x000fca0000000002 */
[----:B------:R0:W-:Y:S05]  /*2cf0*/  @P0 STG.E desc[UR36][R6.64+0x44], R33 ;  /* 0x0000442106000986 */ /* 0x0001ea000c101924 */
[----:B------:R-:W-:Y:S05]  /*2d00*/  @!P1 BRA `(.L_x_58) ;  /* 0x0000000000049947 */ /* 0x000fea0003800000 */
[----:B------:R0:W5:Y:S02]  /*2d10*/  LDG.E.LTC128B R22, desc[UR36][R8.64+0x40] ;  /* 0x0000402408167981 */ /* 0x000164000c1e1920 */
.L_x_58:
[----:B------:R-:W-:Y:S05]  /*2d20*/  BSYNC B1 ;  /* 0x0000000000017941 */ /* 0x000fea0003800000 */
.L_x_57:
        /* <DEDUP_REMOVED lines=8> */
.L_x_60:
[----:B------:R-:W-:Y:S05]  /*2db0*/  BSYNC B1 ;  /* 0x0000000000017941 */ /* 0x000fea0003800000 */
.L_x_59:
        /* <DEDUP_REMOVED lines=8> */
.L_x_62:
[----:B------:R-:W-:Y:S05]  /*2e40*/  BSYNC B1 ;  /* 0x0000000000017941 */ /* 0x000fea0003800000 */
.L_x_61:
[----:B-1---5:R-:W-:Y:S01]  /*2e50*/  FMUL R13, R22, R59 ;  /* 0x0000003b160d7220 */ /* 0x022fe20000400000 */
[----:B------:R-:W-:Y:S01]  /*2e60*/  ISETP.GT.AND P2, PT, R0, RZ, P1 ;  /* 0x000000ff0000720c */ /* 0x000fe20000f44270 */
[----:B------:R-:W-:Y:S02]  /*2e70*/  BSSY B1, `(.L_x_63) ;  /* 0x0000005000017945 */ /* 0x000fe40003800000 */
[----:B------:R-:W-:-:S05]  /*2e80*/  FFMA R13, R36, R58, R13 ;  /* 0x0000003a240d7223 */ /* 0x000fca000000000d */
[----:B------:R1:W-:Y:S05]  /*2e90*/  @P3 STG.E desc[UR36][R6.64+0x60], R13 ;  /* 0x0000600d06003986 */ /* 0x0003ea000c101924 */
[----:B------:R-:W-:Y:S05]  /*2ea0*/  @!P2 BRA `(.L_x_64) ;  /* 0x000000000004a947 */ /* 0x000fea0003800000 */
[----:B------:R0:W5:Y:S02]  /*2eb0*/  LDG.E.LTC128B R22, desc[UR36][R4.64+0x64] ;  /* 0x0000642404167981 */ /* 0x000164000c1e1920 */
.L_x_64:
[----:B------:R-:W-:Y:S05]  /*2ec0*/  BSYNC B1 ;  /* 0x0000000000017941 */ /* 0x000fea0003800000 */
.L_x_63:
[----:B-----5:R-:W-:Y:S01]  /*2ed0*/  FMUL R2, R22, R59 ;  /* 0x0000003b16027220 */ /* 0x020fe20000400000 */
[----:B------:R-:W-:Y:S01]  /*2ee0*/  ISETP.GT.AND P0, PT, R0, 0x8, P0 ;  /* 0x000000080000780c */ /* 0x000fe20000704270 */
[----:B------:R-:W-:Y:S02]  /*2ef0*/  BSSY B1, `(.L_x_65) ;  /* 0x0000005000017945 */ /* 0x000fe40003800000 */
[----:B------:R-:W-:-:S05]  /*2f00*/  FFMA R37, R37, R58, R2 ;  /* 0x0000003a25257223 */ /* 0x000fca0000000002 */
[----:B------:R0:W-:Y:S05]  /*2f10*/  @P2 STG.E desc[UR36][R6.64+0x64], R37 ;  /* 0x0000642506002986 */ /* 0x0001ea000c101924 */
[----:B------:R-:W-:Y:S05]  /*2f20*/  @!P0 BRA `(.L_x_66) ;  /* 0x0000000000048947 */ /* 0x000fea0003800000 */
[----:B------:R0:W5:Y:S02]  /*2f30*/  LDG.E.LTC128B R22, desc[UR36][R8.64+0x60] ;  /* 0x0000602408167981 */ /* 0x000164000c1e1920 */
.L_x_66:
[----:B------:R-:W-:Y:S05]  /*2f40*/  BSYNC B1 ;  /* 0x0000000000017941 */ /* 0x000fea0003800000 */
.L_x_65:
        /* <DEDUP_REMOVED lines=8> */
.L_x_68:
[----:B------:R-:W-:Y:S05]  /*2fd0*/  BSYNC B1 ;  /* 0x0000000000017941 */ /* 0x000fea0003800000 */
.L_x_67:
        /* <DEDUP_REMOVED lines=8> */
.L_x_70:
[----:B------:R-:W-:Y:S05]  /*3060*/  BSYNC B1 ;  /* 0x0000000000017941 */ /* 0x000fea0003800000 */
.L_x_69:
[----:B-1---5:R-:W-:Y:S01]  /*3070*/  FMUL R13, R22, R59 ;  /* 0x0000003b160d7220 */ /* 0x022fe20000400000 */
[----:B------:R-:W-:Y:S01]  /*3080*/  ISETP.GT.AND P1, PT, R0, RZ, P0 ;  /* 0x000000ff0000720c */ /* 0x000fe20000724270 */
[----:B------:R-:W-:Y:S02]  /*3090*/  BSSY B1, `(.L_x_71) ;  /* 0x0000005000017945 */ /* 0x000fe40003800000 */
[----:B------:R-:W-:-:S05]  /*30a0*/  FFMA R13, R40, R58, R13 ;  /* 0x0000003a280d7223 */ /* 0x000fca000000000d */
[----:B------:R1:W-:Y:S05]  /*30b0*/  @P3 STG.E desc[UR36][R6.64+0x80], R13 ;  /* 0x0000800d06003986 */ /* 0x0003ea000c101924 */
[----:B------:R-:W-:Y:S05]  /*30c0*/  @!P1 BRA `(.L_x_72) ;  /* 0x0000000000049947 */ /* 0x000fea0003800000 */
[----:B------:R0:W5:Y:S02]  /*30d0*/  LDG.E.LTC128B R22, desc[UR36][R4.64+0x84] ;  /* 0x0000842404167981 */ /* 0x000164000c1e1920 */
.L_x_72:
[----:B------:R-:W-:Y:S05]  /*30e0*/  BSYNC B1 ;  /* 0x0000000000017941 */ /* 0x000fea0003800000 */
.L_x_71:
[----:B-----5:R-:W-:Y:S01]  /*30f0*/  FMUL R2, R22, R59 ;  /* 0x0000003b16027220 */ /* 0x020fe20000400000 */
[----:B------:R-:W-:Y:S01]  /*3100*/  ISETP.GT.AND P2, PT, R0, 0x8, P2 ;  /* 0x000000080000780c */ /* 0x000fe20001744270 */
[----:B------:R-:W-:Y:S02]  /*3110*/  BSSY B1, `(.L_x_73) ;  /* 0x0000005000017945 */ /* 0x000fe40003800000 */
[----:B------:R-:W-:-:S05]  /*3120*/  FFMA R41, R41, R58, R2 ;  /* 0x0000003a29297223 */ /* 0x000fca0000000002 */
[----:B------:R0:W-:Y:S05]  /*3130*/  @P1 STG.E desc[UR36][R6.64+0x84], R41 ;  /* 0x0000842906001986 */ /* 0x0001ea000c101924 */
[----:B------:R-:W-:Y:S05]  /*3140*/  @!P2 BRA `(.L_x_74) ;  /* 0x000000000004a947 */ /* 0x000fea0003800000 */
[----:B------:R0:W5:Y:S02]  /*3150*/  LDG.E.LTC128B R22, desc[UR36][R8.64+0x80] ;  /* 0x0000802408167981 */ /* 0x000164000c1e1920 */
.L_x_74:
[----:B------:R-:W-:Y:S05]  /*3160*/  BSYNC B1 ;  /* 0x0000000000017941 */ /* 0x000fea0003800000 */
.L_x_73:
        /* <DEDUP_REMOVED lines=8> */
.L_x_76:
[----:B------:R-:W-:Y:S05]  /*31f0*/  BSYNC B1 ;  /* 0x0000000000017941 */ /* 0x000fea0003800000 */
.L_x_75:
        /* <DEDUP_REMOVED lines=8> */
.L_x_78:
[----:B------:R-:W-:Y:S05]  /*3280*/  BSYNC B1 ;  /* 0x0000000000017941 */ /* 0x000fea0003800000 */
.L_x_77:
[----:B-1---5:R-:W-:Y:S01]  /*3290*/  FMUL R13, R22, R59 ;  /* 0x0000003b160d7220 */ /* 0x022fe20000400000 */
[----:B------:R-:W-:Y:S01]  /*32a0*/  ISETP.GT.AND P0, PT, R0, RZ, P2 ;  /* 0x000000ff0000720c */ /* 0x000fe20001704270 */
[----:B------:R-:W-:Y:S02]  /*32b0*/  BSSY B1, `(.L_x_79) ;  /* 0x0000005000017945 */ /* 0x000fe40003800000 */
[----:B------:R-:W-:-:S05]  /*32c0*/  FFMA R13, R44, R58, R13 ;  /* 0x0000003a2c0d7223 */ /* 0x000fca000000000d */
[----:B------:R1:W-:Y:S05]  /*32d0*/  @P3 STG.E desc[UR36][R6.64+0xa0], R13 ;  /* 0x0000a00d06003986 */ /* 0x0003ea000c101924 */
[----:B------:R-:W-:Y:S05]  /*32e0*/  @!P0 BRA `(.L_x_80) ;  /* 0x0000000000048947 */ /* 0x000fea0003800000 */
[----:B------:R0:W5:Y:S02]  /*32f0*/  LDG.E.LTC128B R22, desc[UR36][R4.64+0xa4] ;  /* 0x0000a42404167981 */ /* 0x000164000c1e1920 */
.L_x_80:
[----:B------:R-:W-:Y:S05]  /*3300*/  BSYNC B1 ;  /* 0x0000000000017941 */ /* 0x000fea0003800000 */
.L_x_79:
[----:B-----5:R-:W-:Y:S01]  /*3310*/  FMUL R2, R22, R59 ;  /* 0x0000003b16027220 */ /* 0x020fe20000400000 */
[----:B------:R-:W-:Y:S01]  /*3320*/  ISETP.GT.AND P1, PT, R0, 0x8, P1 ;  /* 0x000000080000780c */ /* 0x000fe20000f24270 */
[----:B------:R-:W-:Y:S02]  /*3330*/  BSSY B1, `(.L_x_81) ;  /* 0x0000005000017945 */ /* 0x000fe40003800000 */
[----:B------:R-:W-:-:S05]  /*3340*/  FFMA R45, R45, R58, R2 ;  /* 0x0000003a2d2d7223 */ /* 0x000fca0000000002 */
[----:B------:R0:W-:Y:S05]  /*3350*/  @P0 STG.E desc[UR36][R6.64+0xa4], R45 ;  /* 0x0000a42d06000986 */ /* 0x0001ea000c101924 */
[----:B------:R-:W-:Y:S05]  /*3360*/  @!P1 BRA `(.L_x_82) ;  /* 0x0000000000049947 */ /* 0x000fea0003800000 */
[----:B------:R0:W5:Y:S02]  /*3370*/  LDG.E.LTC128B R22, desc[UR36][R8.64+0xa0] ;  /* 0x0000a02408167981 */ /* 0x000164000c1e1920 */
.L_x_82:
[----:B------:R-:W-:Y:S05]  /*3380*/  BSYNC B1 ;  /* 0x0000000000017941 */ /* 0x000fea0003800000 */
.L_x_81:
        /* <DEDUP_REMOVED lines=8> */
.L_x_84:
[----:B------:R-:W-:Y:S05]  /*3410*/  BSYNC B1 ;  /* 0x0000000000017941 */ /* 0x000fea0003800000 */
.L_x_83:
        /* <DEDUP_REMOVED lines=8> */
.L_x_86:
[----:B------:R-:W-:Y:S05]  /*34a0*/  BSYNC B1 ;  /* 0x0000000000017941 */ /* 0x000fea0003800000 */
.L_x_85:
[----:B-1---5:R-:W-:Y:S01]  /*34b0*/  FMUL R13, R22, R59 ;  /* 0x0000003b160d7220 */ /* 0x022fe20000400000 */
[----:B------:R-:W-:Y:S01]  /*34c0*/  ISETP.GT.AND P2, PT, R0, RZ, P1 ;  /* 0x000000ff0000720c */ /* 0x000fe20000f44270 */
[----:B------:R-:W-:Y:S02]  /*34d0*/  BSSY B1, `(.L_x_87) ;  /* 0x0000005000017945 */ /* 0x000fe40003800000 */
[----:B------:R-:W-:-:S05]  /*34e0*/  FFMA R13, R48, R58, R13 ;  /* 0x0000003a300d7223 */ /* 0x000fca000000000d */
[----:B------:R1:W-:Y:S05]  /*34f0*/  @P3 STG.E desc[UR36][R6.64+0xc0], R13 ;  /* 0x0000c00d06003986 */ /* 0x0003ea000c101924 */
[----:B------:R-:W-:Y:S05]  /*3500*/  @!P2 BRA `(.L_x_88) ;  /* 0x000000000004a947 */ /* 0x000fea0003800000 */
[----:B------:R0:W5:Y:S02]  /*3510*/  LDG.E.LTC128B R22, desc[UR36][R4.64+0xc4] ;  /* 0x0000c42404167981 */ /* 0x000164000c1e1920 */
.L_x_88:
[----:B------:R-:W-:Y:S05]  /*3520*/  BSYNC B1 ;  /* 0x0000000000017941 */ /* 0x000fea0003800000 */
.L_x_87:
[----:B-----5:R-:W-:Y:S01]  /*3530*/  FMUL R2, R22, R59 ;  /* 0x0000003b16027220 */ /* 0x020fe20000400000 */
[----:B------:R-:W-:Y:S01]  /*3540*/  ISETP.GT.AND P0, PT, R0, 0x8, P0 ;  /* 0x000000080000780c */ /* 0x000fe20000704270 */
[----:B------:R-:W-:Y:S02]  /*3550*/  BSSY B1, `(.L_x_89) ;  /* 0x0000005000017945 */ /* 0x000fe40003800000 */
[----:B------:R-:W-:-:S05]  /*3560*/  FFMA R49, R49, R58, R2 ;  /* 0x0000003a31317223 */ /* 0x000fca0000000002 */
[----:B------:R0:W-:Y:S05]  /*3570*/  @P2 STG.E desc[UR36][R6.64+0xc4], R49 ;  /* 0x0000c43106002986 */ /* 0x0001ea000c101924 */
[----:B------:R-:W-:Y:S05]  /*3580*/  @!P0 BRA `(.L_x_90) ;  /* 0x0000000000048947 */ /* 0x000fea0003800000 */
[----:B------:R0:W5:Y:S02]  /*3590*/  LDG.E.LTC128B R22, desc[UR36][R8.64+0xc0] ;  /* 0x0000c02408167981 */ /* 0x000164000c1e1920 */
.L_x_90:
[----:B------:R-:W-:Y:S05]  /*35a0*/  BSYNC B1 ;  /* 0x0000000000017941 */ /* 0x000fea0003800000 */
.L_x_89:
        /* <DEDUP_REMOVED lines=8> */
.L_x_92:
[----:B------:R-:W-:Y:S05]  /*3630*/  BSYNC B1 ;  /* 0x0000000000017941 */ /* 0x000fea0003800000 */
.L_x_91:
[----:B-----5:R-:W-:Y:S01]  /*3640*/  FMUL R2, R22, R59 ;  /* 0x0000003b16027220 */ /* 0x020fe20000400000 */
[----:B------:R-:W-:Y:S01]  /*3650*/  ISETP.GT.AND P0, PT, R3, 0x39, PT ;  /* 0x000000390300780c */ /* 0x000fe20003f04270 */
[----:B------:R-:W-:Y:S01]  /*3660*/  @P1 IMAD.MOV.U32 R3, RZ, RZ, R11 ;  /* 0x000000ffff031224 */ /* 0x000fe200078e000b */
[----:B------:R-:W-:Y:S01]  /*3670*/  ISETP.GT.AND P3, PT, R0, RZ, P2 ;  /* 0x000000ff0000720c */ /* 0x000fe20001764270 */
[----:B------:R-:W-:Y:S01]  /*3680*/  FFMA R51, R51, R58, R2 ;  /* 0x0000003a33337223 */ /* 0x000fe20000000002 */
[----:B------:R-:W-:Y:S01]  /*3690*/  @P1 IMAD.MOV.U32 R2, RZ, RZ, R10 ;  /* 0x000000ffff021224 */ /* 0x000fe200078e000a */
[----:B------:R-:W-:Y:S04]  /*36a0*/  BSSY B1, `(.L_x_93) ;  /* 0x0000004000017945 */ /* 0x000fe80003800000 */
[----:B------:R0:W-:Y:S06]  /*36b0*/  @P1 STG.E desc[UR36][R2.64+0xc4], R51 ;  /* 0x0000c43302001986 */ /* 0x0001ec000c101924 */
[----:B------:R-:W-:Y:S05]  /*36c0*/  @!P3 BRA `(.L_x_94) ;  /* 0x000000000004b947 */ /* 0x000fea0003800000 */
[----:B------:R0:W5:Y:S02]  /*36d0*/  LDG.E.LTC128B R22, desc[UR36][R4.64+0xe0] ;  /* 0x0000e02404167981 */ /* 0x000164000c1e1920 */
.L_x_94:
[----:B------:R-:W-:Y:S05]  /*36e0*/  BSYNC B1 ;  /* 0x0000000000017941 */ /* 0x000fea0003800000 */
.L_x_93:
[----:B0----5:R-:W-:Y:S01]  /*36f0*/  FMUL R3, R22, R59 ;  /* 0x0000003b16037220 */ /* 0x021fe20000400000 */
[----:B------:R-:W-:Y:S01]  /*3700*/  @P3 IMAD.MOV.U32 R2, RZ, RZ, R6 ;  /* 0x000000ffff023224 */ /* 0x000fe200078e0006 */
[----:B------:R-:W-:Y:S01]  /*3710*/  ISETP.GT.AND P1, PT, R0, RZ, P0 ;  /* 0x000000ff0000720c */ /* 0x000fe20000724270 */
[----:B------:R-:W-:Y:S01]  /*3720*/  BSSY B1, `(.L_x_95) ;  /* 0x0000006000017945 */ /* 0x000fe20003800000 */
[----:B-1----:R-:W-:Y:S01]  /*3730*/  FFMA R13, R52, R58, R3 ;  /* 0x0000003a340d7223 */ /* 0x002fe20000000003 */
[----:B------:R-:W-:-:S05]  /*3740*/  @P3 IMAD.MOV.U32 R3, RZ, RZ, R7 ;  /* 0x000000ffff033224 */ /* 0x000fca00078e0007 */
[----:B------:R0:W-:Y:S05]  /*3750*/  @P3 STG.E desc[UR36][R2.64+0xe0], R13 ;  /* 0x0000e00d02003986 */ /* 0x0001ea000c101924 */
[----:B------:R-:W-:Y:S05]  /*3760*/  @!P1 BRA `(.L_x_96) ;  /* 0x0000000000049947 */ /* 0x000fea0003800000 */
[----:B------:R1:W5:Y:S02]  /*3770*/  LDG.E.LTC128B R22, desc[UR36][R4.64+0xe4] ;  /* 0x0000e42404167981 */ /* 0x000364000c1e1920 */
.L_x_96:
[----:B------:R-:W-:Y:S05]  /*3780*/  BSYNC B1 ;  /* 0x0000000000017941 */ /* 0x000fea0003800000 */
.L_x_95:
[----:B0----5:R-:W-:Y:S01]  /*3790*/  FMUL R2, R22, R59 ;  /* 0x0000003b16027220 */ /* 0x021fe20000400000 */
[----:B------:R-:W-:Y:S01]  /*37a0*/  ISETP.GT.AND P2, PT, R0, 0x8, P2 ;  /* 0x000000080000780c */ /* 0x000fe20001744270 */
[----:B------:R-:W-:Y:S02]  /*37b0*/  BSSY B1, `(.L_x_97) ;  /* 0x0000005000017945 */ /* 0x000fe40003800000 */
[----:B------:R-:W-:-:S05]  /*37c0*/  FFMA R53, R53, R58, R2 ;  /* 0x0000003a35357223 */ /* 0x000fca0000000002 */
[----:B------:R0:W-:Y:S05]  /*37d0*/  @P1 STG.E desc[UR36][R6.64+0xe4], R53 ;  /* 0x0000e43506001986 */ /* 0x0001ea000c101924 */
[----:B------:R-:W-:Y:S05]  /*37e0*/  @!P2 BRA `(.L_x_98) ;  /* 0x000000000004a947 */ /* 0x000fea0003800000 */
[----:B------:R0:W5:Y:S02]  /*37f0*/  LDG.E.LTC128B R22, desc[UR36][R8.64+0xe0] ;  /* 0x0000e02408167981 */ /* 0x000164000c1e1920 */
.L_x_98:
[----:B------:R-:W-:Y:S05]  /*3800*/  BSYNC B1 ;  /* 0x0000000000017941 */ /* 0x000fea0003800000 */
.L_x_97:
[----:B-----5:R-:W-:Y:S01]  /*3810*/  FMUL R3, R22, R59 ;  /* 0x0000003b16037220 */ /* 0x020fe20000400000 */
[----:B------:R-:W-:Y:S01]  /*3820*/  @P2 IMAD.MOV.U32 R2, RZ, RZ, R10 ;  /* 0x000000ffff022224 */ /* 0x000fe200078e000a */
[----:B------:R-:W-:Y:S01]  /*3830*/  ISETP.GT.AND P0, PT, R0, 0x8, P0 ;  /* 0x000000080000780c */ /* 0x000fe20000704270 */
[----:B------:R-:W-:Y:S01]  /*3840*/  BSSY B1, `(.L_x_99) ;  /* 0x0000006000017945 */ /* 0x000fe20003800000 */
[----:B-1--4-:R-:W-:Y:S01]  /*3850*/  FFMA R5, R54, R58, R3 ;  /* 0x0000003a36057223 */ /* 0x012fe20000000003 */
[----:B------:R-:W-:-:S05]  /*3860*/  @P2 IMAD.MOV.U32 R3, RZ, RZ, R11 ;  /* 0x000000ffff032224 */ /* 0x000fca00078e000b */
[----:B------:R1:W-:Y:S05]  /*3870*/  @P2 STG.E desc[UR36][R2.64+0xe0], R5 ;  /* 0x0000e00502002986 */ /* 0x0003ea000c101924 */
[----:B------:R-:W-:Y:S05]  /*3880*/  @!P0 BRA `(.L_x_100) ;  /* 0x0000000000048947 */ /* 0x000fea0003800000 */
[----:B------:R4:W5:Y:S02]  /*3890*/  LDG.E.LTC128B R22, desc[UR36][R8.64+0xe4] ;  /* 0x0000e42408167981 */ /* 0x000964000c1e1920 */
.L_x_100:
[----:B------:R-:W-:Y:S05]  /*38a0*/  BSYNC B1 ;  /* 0x0000000000017941 */ /* 0x000fea0003800000 */
.L_x_99:
[----:B-----5:R-:W-:-:S04]  /*38b0*/  FMUL R22, R22, R59 ;  /* 0x0000003b16167220 */ /* 0x020fc80000400000 */
[----:B------:R-:W-:Y:S01]  /*38c0*/  FFMA R55, R55, R58, R22 ;  /* 0x0000003a37377223 */ /* 0x000fe20000000016 */
[----:B------:R-:W-:Y:S06]  /*38d0*/  @!P0 BRA `(.L_x_101) ;  /* 0x0000000800088947 */ /* 0x000fec0003800000 */
[----:B------:R0:W-:Y:S01]  /*38e0*/  STG.E desc[UR36][R10.64+0xe4], R55 ;  /* 0x0000e4370a007986 */ /* 0x0001e2000c101924 */
[----:B------:R-:W-:Y:S05]  /*38f0*/  BRA `(.L_x_101) ;  /* 0x0000000800007947 */ /* 0x000fea0003800000 */
.L_x_40:
[----:B------:R-:W-:Y:S01]  /*3900*/  ISETP.GT.AND P3, PT, R3, 0x1, PT ;  /* 0x000000010300780c */ /* 0x000fe20003f64270 */
[----:B------:R-:W-:Y:S01]  /*3910*/  ULDC.64 UR4, c[0x0][0x5c0] ;  /* 0x0001700000047ab9 */ /* 0x000fe20000000a00 */
[-C--:B------:R-:W-:Y:S01]  /*3920*/  FMUL R9, R24, R58.reuse ;  /* 0x0000003a18097220 */ /* 0x080fe20000400000 */
[----:B------:R-:W-:Y:S01]  /*3930*/  LEA R4, P1, R72, UR4, 0x2 ;  /* 0x0000000448047c11 */ /* 0x000fe2000f8210ff */
[-C--:B------:R-:W-:Y:S01]  /*3940*/  FMUL R25, R25, R58.reuse ;  /* 0x0000003a19197220 */ /* 0x080fe20000400000 */
[----:B------:R-:W-:Y:S01]  /*3950*/  ISETP.GT.AND P2, PT, R0, RZ, P3 ;  /* 0x000000ff0000720c */ /* 0x000fe20001f44270 */
[-C--:B------:R-:W-:Y:S01]  /*3960*/  FMUL R27, R27, R58.reuse ;  /* 0x0000003a1b1b7220 */ /* 0x080fe20000400000 */
[----:B------:R-:W-:Y:S01]  /*3970*/  LEA.HI.X R5, R72, UR5, R7, 0x2, P1 ;  /* 0x0000000548057c11 */ /* 0x000fe200088f1407 */
[-C--:B------:R-:W-:Y:S01]  /*3980*/  FMUL R11, R28, R58.reuse ;  /* 0x0000003a1c0b7220 */ /* 0x080fe20000400000 */
[----:B------:R-:W-:Y:S01]  /*3990*/  ISETP.GT.AND P0, PT, R0, 0x8, P0 ;  /* 0x000000080000780c */ /* 0x000fe20000704270 */
[----:B------:R-:W-:Y:S01]  /*39a0*/  FMUL R29, R29, R58 ;  /* 0x0000003a1d1d7220 */ /* 0x000fe20000400000 */
[C---:B------:R-:W-:Y:S01]  /*39b0*/  SHF.L.U64.HI R77, R76.reuse, 0x5, R77 ;  /* 0x000000054c4d7819 */ /* 0x040fe2000001024d */
[----:B------:R1:W-:Y:S01]  /*39c0*/  @P4 STG.E desc[UR36][R4.64], R9 ;  /* 0x0000000904004986 */ /* 0x0003e2000c101924 */
[----:B------:R-:W-:Y:S01]  /*39d0*/  LEA R6, P1, R76, R4, 0x5 ;  /* 0x000000044c067211 */ /* 0x000fe200078228ff */
[-C--:B------:R-:W-:Y:S01]  /*39e0*/  FMUL R31, R31, R58.reuse ;  /* 0x0000003a1f1f7220 */ /* 0x080fe20000400000 */
[----:B------:R-:W-:Y:S01]  /*39f0*/  ISETP.GT.AND P5, PT, R3, 0x8, PT ;  /* 0x000000080300780c */ /* 0x000fe20003fa4270 */
[-C--:B------:R-:W-:Y:S01]  /*3a00*/  FMUL R33, R33, R58.reuse ;  /* 0x0000003a21217220 */ /* 0x080fe20000400000 */
[C---:B------:R-:W-:Y:S01]  /*3a10*/  ISETP.GT.AND P3, PT, R0.reuse, 0x8, P3 ;  /* 0x000000080000780c */ /* 0x040fe20001f64270 */
[----:B------:R-:W-:Y:S01]  /*3a20*/  @P2 STG.E desc[UR36][R4.64+0x4], R25 ;  /* 0x0000041904002986 */ /* 0x000fe2000c101924 */
[----:B------:R-:W-:Y:S01]  /*3a30*/  ISETP.GT.AND P4, PT, R3, 0x9, PT ;  /* 0x000000090300780c */ /* 0x000fe20003f84270 */
[----:B------:R-:W-:Y:S01]  /*3a40*/  IMAD.X R7, R77, 0x1, R5, P1 ;  /* 0x000000014d077824 */ /* 0x000fe200008e0605 */
[C---:B------:R-:W-:Y:S01]  /*3a50*/  ISETP.GT.AND P2, PT, R0.reuse, RZ, P5 ;  /* 0x000000ff0000720c */ /* 0x040fe20002f44270 */
[-C--:B------:R-:W-:Y:S01]  /*3a60*/  FMUL R35, R35, R58.reuse ;  /* 0x0000003a23237220 */ /* 0x080fe20000400000 */
[----:B------:R-:W-:Y:S01]  /*3a70*/  ISETP.GT.AND P1, PT, R0, RZ, P4 ;  /* 0x000000ff0000720c */ /* 0x000fe20002724270 */
[-C--:B-1----:R-:W-:Y:S01]  /*3a80*/  FMUL R9, R26, R58.reuse ;  /* 0x0000003a1a097220 */ /* 0x082fe20000400000 */
[C---:B------:R-:W-:Y:S01]  /*3a90*/  ISETP.GT.AND P4, PT, R0.reuse, 0x8, P4 ;  /* 0x000000080000780c */ /* 0x040fe20002784270 */
[-C--:B------:R-:W-:Y:S01]  /*3aa0*/  FMUL R37, R37, R58.reuse ;  /* 0x0000003a25257220 */ /* 0x080fe20000400000 */
[-C--:B------:R-:W-:Y:S01]  /*3ab0*/  FMUL R39, R39, R58.reuse ;  /* 0x0000003a27277220 */ /* 0x080fe20000400000 */
[-C--:B------:R-:W-:Y:S01]  /*3ac0*/  FMUL R41, R41, R58.reuse ;  /* 0x0000003a29297220 */ /* 0x080fe20000400000 */
[----:B------:R1:W-:Y:S01]  /*3ad0*/  @P0 STG.E desc[UR36][R6.64], R9 ;  /* 0x0000000906000986 */ /* 0x0003e2000c101924 */
[C---:B------:R-:W-:Y:S01]  /*3ae0*/  ISETP.GT.AND P0, PT, R0.reuse, 0x8, P5 ;  /* 0x000000080000780c */ /* 0x040fe20002f04270 */
[-C--:B------:R-:W-:Y:S01]  /*3af0*/  FMUL R43, R43, R58.reuse ;  /* 0x0000003a2b2b7220 */ /* 0x080fe20000400000 */
[C---:B------:R-:W-:Y:S01]  /*3b00*/  ISETP.GT.AND P5, PT, R3.reuse, 0x10, PT ;  /* 0x000000100300780c */ /* 0x040fe20003fa4270 */
[----:B------:R-:W-:Y:S01]  /*3b10*/  @P3 STG.E desc[UR36][R6.64+0x4], R27 ;  /* 0x0000041b06003986 */ /* 0x000fe2000c101924 */
[----:B------:R-:W-:Y:S01]  /*3b20*/  ISETP.GT.AND P3, PT, R3, 0x11, PT ;  /* 0x000000110300780c */ /* 0x000fe20003f64270 */
[-C--:B------:R-:W-:Y:S01]  /*3b30*/  FMUL R45, R45, R58.reuse ;  /* 0x0000003a2d2d7220 */ /* 0x080fe20000400000 */
[-C--:B------:R-:W-:Y:S01]  /*3b40*/  FMUL R47, R47, R58.reuse ;  /* 0x0000003a2f2f7220 */ /* 0x080fe20000400000 */
[----:B------:R2:W-:Y:S01]  /*3b50*/  @P2 STG.E desc[UR36][R4.64+0x20], R11 ;  /* 0x0000200b04002986 */ /* 0x0005e2000c101924 */
[----:B------:R-:W-:Y:S01]  /*3b60*/  ISETP.GT.AND P2, PT, R0, RZ, P5 ;  /* 0x000000ff0000720c */ /* 0x000fe20002f44270 */
[-C--:B------:R-:W-:Y:S01]  /*3b70*/  FMUL R49, R49, R58.reuse ;  /* 0x0000003a31317220 */ /* 0x080fe20000400000 */
[-C--:B------:R-:W-:Y:S01]  /*3b80*/  FMUL R51, R51, R58.reuse ;  /* 0x0000003a33337220 */ /* 0x080fe20000400000 */
[-C--:B-1----:R-:W-:Y:S01]  /*3b90*/  FMUL R9, R30, R58.reuse ;  /* 0x0000003a1e097220 */ /* 0x082fe20000400000 */
[----:B------:R-:W-:Y:S01]  /*3ba0*/  @P1 STG.E desc[UR36][R4.64+0x24], R29 ;  /* 0x0000241d04001986 */ /* 0x000fe2000c101924 */
[C---:B------:R-:W-:Y:S01]  /*3bb0*/  ISETP.GT.AND P1, PT, R0.reuse, RZ, P3 ;  /* 0x000000ff0000720c */ /* 0x040fe20001f24270 */
[-C--:B------:R-:W-:Y:S01]  /*3bc0*/  FMUL R53, R53, R58.reuse ;  /* 0x0000003a35357220 */ /* 0x080fe20000400000 */
[C---:B------:R-:W-:Y:S01]  /*3bd0*/  ISETP.GT.AND P3, PT, R0.reuse, 0x8, P3 ;  /* 0x000000080000780c */ /* 0x040fe20001f64270 */
[----:B------:R1:W-:Y:S01]  /*3be0*/  @P0 STG.E desc[UR36][R6.64+0x20], R9 ;  /* 0x0000200906000986 */ /* 0x0003e2000c101924 */
[----:B------:R-:W-:Y:S01]  /*3bf0*/  ISETP.GT.AND P0, PT, R0, 0x8, P5 ;  /* 0x000000080000780c */ /* 0x000fe20002f04270 */
[-C--:B0-----:R-:W-:Y:S01]  /*3c00*/  FMUL R13, R54, R58.reuse ;  /* 0x0000003a360d7220 */ /* 0x081fe20000400000 */
[-C--:B--2---:R-:W-:Y:S01]  /*3c10*/  FMUL R11, R32, R58.reuse ;  /* 0x0000003a200b7220 */ /* 0x084fe20000400000 */
[C---:B------:R-:W-:Y:S01]  /*3c20*/  ISETP.GT.AND P5, PT, R3.reuse, 0x18, PT ;  /* 0x000000180300780c */ /* 0x040fe20003fa4270 */
[----:B------:R-:W-:Y:S01]  /*3c30*/  @P4 STG.E desc[UR36][R6.64+0x24], R31 ;  /* 0x0000241f06004986 */ /* 0x000fe2000c101924 */
[----:B------:R-:W-:Y:S01]  /*3c40*/  ISETP.GT.AND P4, PT, R3, 0x19, PT ;  /* 0x000000190300780c */ /* 0x000fe20003f84270 */
[----:B------:R-:W-:-:S02]  /*3c50*/  FMUL R55, R55, R58 ;  /* 0x0000003a37377220 */ /* 0x000fc40000400000 */
[----:B------:R0:W-:Y:S01]  /*3c60*/  @P2 STG.E desc[UR36][R4.64+0x40], R11 ;  /* 0x0000400b04002986 */ /* 0x0001e2000c101924 */
[----:B------:R-:W-:Y:S01]  /*3c70*/  ISETP.GT.AND P2, PT, R0, RZ, P5 ;  /* 0x000000ff0000720c */ /* 0x000fe20002f44270 */
[-C--:B-1----:R-:W-:Y:S02]  /*3c80*/  FMUL R9, R34, R58.reuse ;  /* 0x0000003a22097220 */ /* 0x082fe40000400000 */
[----:B------:R-:W-:Y:S01]  /*3c90*/  @P1 STG.E desc[UR36][R4.64+0x44], R33 ;  /* 0x0000442104001986 */ /* 0x000fe2000c101924 */
[C---:B------:R-:W-:Y:S02]  /*3ca0*/  ISETP.GT.AND P1, PT, R0.reuse, RZ, P4 ;  /* 0x000000ff0000720c */ /* 0x040fe40002724270 */
[C---:B------:R-:W-:Y:S01]  /*3cb0*/  ISETP.GT.AND P4, PT, R0.reuse, 0x8, P4 ;  /* 0x000000080000780c */ /* 0x040fe20002784270 */
[----:B------:R1:W-:Y:S01]  /*3cc0*/  @P0 STG.E desc[UR36][R6.64+0x40], R9 ;  /* 0x0000400906000986 */ /* 0x0003e2000c101924 */
[----:B------:R-:W-:Y:S02]  /*3cd0*/  ISETP.GT.AND P0, PT, R0, 0x8, P5 ;  /* 0x000000080000780c */ /* 0x000fe40002f04270 */
[----:B------:R-:W-:Y:S01]  /*3ce0*/  ISETP.GT.AND P5, PT, R3, 0x20, PT ;  /* 0x000000200300780c */ /* 0x000fe20003fa4270 */
[----:B0-----:R-:W-:Y:S01]  /*3cf0*/  FMUL R11, R36, R58 ;  /* 0x0000003a240b7220 */ /* 0x001fe20000400000 */
[----:B------:R-:W-:Y:S02]  /*3d00*/  @P3 STG.E desc[UR36][R6.64+0x44], R35 ;  /* 0x0000442306003986 */ /* 0x000fe4000c101924 */
[----:B------:R-:W-:-:S02]  /*3d10*/  ISETP.GT.AND P3, PT, R0, RZ, P5 ;  /* 0x000000ff0000720c */ /* 0x000fc40002f64270 */
[----:B------:R0:W-:Y:S01]  /*3d20*/  @P2 STG.E desc[UR36][R4.64+0x60], R11 ;  /* 0x0000600b04002986 */ /* 0x0001e2000c101924 */
[----:B------:R-:W-:Y:S01]  /*3d30*/  ISETP.GT.AND P2, PT, R3, 0x21, PT ;  /* 0x000000210300780c */ /* 0x000fe20003f44270 */
[-C--:B-1----:R-:W-:Y:S02]  /*3d40*/  FMUL R9, R38, R58.reuse ;  /* 0x0000003a26097220 */ /* 0x082fe40000400000 */
[----:B------:R-:W-:Y:S01]  /*3d50*/  @P1 STG.E desc[UR36][R4.64+0x64], R37 ;  /* 0x0000642504001986 */ /* 0x000fe2000c101924 */
[C---:B------:R-:W-:Y:S02]  /*3d60*/  ISETP.GT.AND P1, PT, R0.reuse, RZ, P2 ;  /* 0x000000ff0000720c */ /* 0x040fe40001724270 */
[C---:B------:R-:W-:Y:S01]  /*3d70*/  ISETP.GT.AND P2, PT, R0.reuse, 0x8, P2 ;  /* 0x000000080000780c */ /* 0x040fe20001744270 */
[----:B------:R1:W-:Y:S01]  /*3d80*/  @P0 STG.E desc[UR36][R6.64+0x60], R9 ;  /* 0x0000600906000986 */ /* 0x0003e2000c101924 */
[----:B------:R-:W-:Y:S01]  /*3d90*/  ISETP.GT.AND P0, PT, R0, 0x8, P5 ;  /* 0x000000080000780c */ /* 0x000fe20002f04270 */
[----:B0-----:R-:W-:-:S02]  /*3da0*/  FMUL R11, R40, R58 ;  /* 0x0000003a280b7220 */ /* 0x001fc40000400000 */
[----:B------:R-:W-:Y:S04]  /*3db0*/  @P4 STG.E desc[UR36][R6.64+0x64], R39 ;  /* 0x0000642706004986 */ /* 0x000fe8000c101924 */
[----:B------:R0:W-:Y:S01]  /*3dc0*/  @P3 STG.E desc[UR36][R4.64+0x80], R11 ;  /* 0x0000800b04003986 */ /* 0x0001e2000c101924 */
[C---:B------:R-:W-:Y:S01]  /*3dd0*/  ISETP.GT.AND P3, PT, R3.reuse, 0x28, PT ;  /* 0x000000280300780c */ /* 0x040fe20003f64270 */
[----:B-1----:R-:W-:Y:S02]  /*3de0*/  FMUL R9, R42, R58 ;  /* 0x0000003a2a097220 */ /* 0x002fe40000400000 */
[----:B------:R-:W-:Y:S01]  /*3df0*/  @P1 STG.E desc[UR36][R4.64+0x84], R41 ;  /* 0x0000842904001986 */ /* 0x000fe2000c101924 */
[----:B------:R-:W-:Y:S02]  /*3e00*/  ISETP.GT.AND P5, PT, R0, RZ, P3 ;  /* 0x000000ff0000720c */ /* 0x000fe40001fa4270 */
[C---:B------:R-:W-:Y:S01]  /*3e10*/  ISETP.GT.AND P1, PT, R3.reuse, 0x29, PT ;  /* 0x000000290300780c */ /* 0x040fe20003f24270 */
[----:B------:R1:W-:Y:S01]  /*3e20*/  @P0 STG.E desc[UR36][R6.64+0x80], R9 ;  /* 0x0000800906000986 */ /* 0x0003e2000c101924 */
[----:B------:R-:W-:-:S02]  /*3e30*/  ISETP.GT.AND P0, PT, R3, 0x30, PT ;  /* 0x000000300300780c */ /* 0x000fc40003f04270 */
[----:B------:R-:W-:Y:S01]  /*3e40*/  ISETP.GT.AND P4, PT, R0, RZ, P1 ;  /* 0x000000ff0000720c */ /* 0x000fe20000f84270 */
[-C--:B0-----:R-:W-:Y:S01]  /*3e50*/  FMUL R11, R44, R58.reuse ;  /* 0x0000003a2c0b7220 */ /* 0x081fe20000400000 */
[C---:B------:R-:W-:Y:S01]  /*3e60*/  ISETP.GT.AND P3, PT, R0.reuse, 0x8, P3 ;  /* 0x000000080000780c */ /* 0x040fe20001f64270 */
[----:B------:R-:W-:Y:S01]  /*3e70*/  @P2 STG.E desc[UR36][R6.64+0x84], R43 ;  /* 0x0000842b06002986 */ /* 0x000fe2000c101924 */
[C---:B------:R-:W-:Y:S02]  /*3e80*/  ISETP.GT.AND P1, PT, R0.reuse, 0x8, P1 ;  /* 0x000000080000780c */ /* 0x040fe40000f24270 */
[----:B------:R-:W-:Y:S01]  /*3e90*/  ISETP.GT.AND P2, PT, R3, 0x31, PT ;  /* 0x000000310300780c */ /* 0x000fe20003f44270 */
[----:B------:R0:W-:Y:S01]  /*3ea0*/  @P5 STG.E desc[UR36][R4.64+0xa0], R11 ;  /* 0x0000a00b04005986 */ /* 0x0001e2000c101924 */
[----:B------:R-:W-:Y:S01]  /*3eb0*/  ISETP.GT.AND P5, PT, R0, RZ, P0 ;  /* 0x000000ff0000720c */ /* 0x000fe200007a4270 */
[----:B-1----:R-:W-:Y:S01]  /*3ec0*/  FMUL R9, R46, R58 ;  /* 0x0000003a2e097220 */ /* 0x002fe20000400000 */
[----:B------:R-:W-:-:S03]  /*3ed0*/  ISETP.GT.AND P0, PT, R0, 0x8, P0 ;  /* 0x000000080000780c */ /* 0x000fc60000704270 */
[----:B------:R-:W-:Y:S01]  /*3ee0*/  @P4 STG.E desc[UR36][R4.64+0xa4], R45 ;  /* 0x0000a42d04004986 */ /* 0x000fe2000c101924 */
[C---:B------:R-:W-:Y:S02]  /*3ef0*/  ISETP.GT.AND P4, PT, R0.reuse, RZ, P2 ;  /* 0x000000ff0000720c */ /* 0x040fe40001784270 */
[----:B------:R-:W-:Y:S01]  /*3f00*/  ISETP.GT.AND P2, PT, R0, 0x8, P2 ;  /* 0x000000080000780c */ /* 0x000fe20001744270 */
[----:B------:R1:W-:Y:S01]  /*3f10*/  @P3 STG.E desc[UR36][R6.64+0xa0], R9 ;  /* 0x0000a00906003986 */ /* 0x0003e2000c101924 */
[C---:B------:R-:W-:Y:S01]  /*3f20*/  ISETP.GT.AND P3, PT, R3.reuse, 0x39, PT ;  /* 0x000000390300780c */ /* 0x040fe20003f64270 */
[----:B0-----:R-:W-:Y:S02]  /*3f30*/  FMUL R11, R48, R58 ;  /* 0x0000003a300b7220 */ /* 0x001fe40000400000 */
[----:B------:R-:W-:Y:S01]  /*3f40*/  @P1 STG.E desc[UR36][R6.64+0xa4], R47 ;  /* 0x0000a42f06001986 */ /* 0x000fe2000c101924 */
[----:B------:R-:W-:Y:S01]  /*3f50*/  ISETP.GT.AND P1, PT, R3, 0x38, PT ;  /* 0x000000380300780c */ /* 0x000fe20003f24270 */
[----:B------:R-:W-:-:S02]  /*3f60*/  @P5 IMAD.MOV.U32 R2, RZ, RZ, R4 ;  /* 0x000000ffff025224 */ /* 0x000fc400078e0004 */
[----:B------:R-:W-:Y:S02]  /*3f70*/  @P5 IMAD.MOV.U32 R3, RZ, RZ, R5 ;  /* 0x000000ffff035224 */ /* 0x000fe400078e0005 */
[----:B-1----:R-:W-:-:S03]  /*3f80*/  FMUL R9, R50, R58 ;  /* 0x0000003a32097220 */ /* 0x002fc60000400000 */
[----:B------:R0:W-:Y:S01]  /*3f90*/  @P5 STG.E desc[UR36][R2.64+0xc0], R11 ;  /* 0x0000c00b02005986 */ /* 0x0001e2000c101924 */
[C---:B------:R-:W-:Y:S02]  /*3fa0*/  ISETP.GT.AND P5, PT, R0.reuse, RZ, P3 ;  /* 0x000000ff0000720c */ /* 0x040fe40001fa4270 */
[----:B------:R-:W-:Y:S01]  /*3fb0*/  ISETP.GT.AND P3, PT, R0, 0x8, P3 ;  /* 0x000000080000780c */ /* 0x000fe20001f64270 */
[----:B0-----:R-:W-:Y:S02]  /*3fc0*/  @P4 IMAD.MOV.U32 R2, RZ, RZ, R4 ;  /* 0x000000ffff024224 */ /* 0x001fe400078e0004 */
[----:B------:R-:W-:Y:S01]  /*3fd0*/  FMUL R11, R52, R58 ;  /* 0x0000003a340b7220 */ /* 0x000fe20000400000 */
[----:B------:R-:W-:-:S05]  /*3fe0*/  @P4 IMAD.MOV.U32 R3, RZ, RZ, R5 ;  /* 0x000000ffff034224 */ /* 0x000fca00078e0005 */
[----:B------:R0:W-:Y:S01]  /*3ff0*/  @P4 STG.E desc[UR36][R2.64+0xc4], R49 ;  /* 0x0000c43102004986 */ /* 0x0001e2000c101924 */
[C---:B------:R-:W-:Y:S02]  /*4000*/  ISETP.GT.AND P4, PT, R0.reuse, RZ, P1 ;  /* 0x000000ff0000720c */ /* 0x040fe40000f84270 */
[----:B------:R-:W-:Y:S01]  /*4010*/  ISETP.GT.AND P1, PT, R0, 0x8, P1 ;  /* 0x000000080000780c */ /* 0x000fe20000f24270 */
[----:B0-----:R-:W-:Y:S02]  /*4020*/  @P0 IMAD.MOV.U32 R2, RZ, RZ, R6 ;  /* 0x000000ffff020224 */ /* 0x001fe400078e0006 */
[----:B------:R-:W-:-:S05]  /*4030*/  @P0 IMAD.MOV.U32 R3, RZ, RZ, R7 ;  /* 0x000000ffff030224 */ /* 0x000fca00078e0007 */
[----:B------:R0:W-:Y:S02]  /*4040*/  @P0 STG.E desc[UR36][R2.64+0xc0], R9 ;  /* 0x0000c00902000986 */ /* 0x0001e4000c101924 */
[----:B0-----:R-:W-:Y:S02]  /*4050*/  @P2 IMAD.MOV.U32 R2, RZ, RZ, R6 ;  /* 0x000000ffff022224 */ /* 0x001fe400078e0006 */
[----:B------:R-:W-:-:S05]  /*4060*/  @P2 IMAD.MOV.U32 R3, RZ, RZ, R7 ;  /* 0x000000ffff032224 */ /* 0x000fca00078e0007 */
[----:B------:R0:W-:Y:S02]  /*4070*/  @P2 STG.E desc[UR36][R2.64+0xc4], R51 ;  /* 0x0000c43302002986 */ /* 0x0001e4000c101924 */
[----:B0-----:R-:W-:Y:S02]  /*4080*/  @P4 IMAD.MOV.U32 R2, RZ, RZ, R4 ;  /* 0x000000ffff024224 */ /* 0x001fe400078e0004 */
[----:B------:R-:W-:-:S05]  /*4090*/  @P4 IMAD.MOV.U32 R3, RZ, RZ, R5 ;  /* 0x000000ffff034224 */ /* 0x000fca00078e0005 */
[----:B------:R0:W-:Y:S04]  /*40a0*/  @P4 STG.E desc[UR36][R2.64+0xe0], R11 ;  /* 0x0000e00b02004986 */ /* 0x0001e8000c101924 */
[----:B------:R1:W-:Y:S01]  /*40b0*/  @P5 STG.E desc[UR36][R4.64+0xe4], R53 ;  /* 0x0000e43504005986 */ /* 0x0003e2000c101924 */
[----:B0-----:R-:W-:Y:S02]  /*40c0*/  @P1 IMAD.MOV.U32 R2, RZ, RZ, R6 ;  /* 0x000000ffff021224 */ /* 0x001fe400078e0006 */
[----:B------:R-:W-:-:S05]  /*40d0*/  @P1 IMAD.MOV.U32 R3, RZ, RZ, R7 ;  /* 0x000000ffff031224 */ /* 0x000fca00078e0007 */
[----:B------:R1:W-:Y:S04]  /*40e0*/  @P1 STG.E desc[UR36][R2.64+0xe0], R13 ;  /* 0x0000e00d02001986 */ /* 0x0003e8000c101924 */
[----:B------:R1:W-:Y:S02]  /*40f0*/  @P3 STG.E desc[UR36][R6.64+0xe4], R55 ;  /* 0x0000e43706003986 */ /* 0x0003e4000c101924 */
.L_x_101:
[----:B------:R-:W-:Y:S05]  /*4100*/  BSYNC B0 ;  /* 0x0000000000007941 */ /* 0x000fea0003800000 */
.L_x_39:
[----:B-1----:R-:W2:Y:S01]  /*4110*/  LDL.64 R2, [R1] ;  /* 0x0000000001027983 */ /* 0x002ea20000100a00 */
[----:B------:R-:W-:Y:S01]  /*4120*/  ULDC.64 UR4, c[0x0][0x650] ;  /* 0x0001940000047ab9 */ /* 0x000fe20000000a00 */
[----:B------:R1:W-:Y:S01]  /*4130*/  SYNCS.ARRIVE.TRANS64.A1T0 RZ, [R66+UR47], RZ ;  /* 0x000000ff42ff79a7 */ /* 0x0003e2000810002f */
[----:B------:R-:W-:Y:S01]  /*4140*/  PRMT R0, RZ, 0x7610, R0 ;  /* 0x00007610ff007816 */ /* 0x000fe20000000000 */
[----:B------:R-:W-:Y:S02]  /*4150*/  IMAD.MOV.U32 R19, RZ, RZ, -0x1 ;  /* 0xffffffffff137424 */ /* 0x000fe400078e00ff */
[----:B------:R-:W-:Y:S01]  /*4160*/  IMAD.MOV.U32 R22, RZ, RZ, -0x1 ;  /* 0xffffffffff167424 */ /* 0x000fe200078e00ff */
[----:B--2---:R-:W-:-:S04]  /*4170*/  LEA R18, P0, R2, R18, 0x1 ;  /* 0x0000001202127211 */ /* 0x004fc800078008ff */
[----:B------:R-:W-:Y:S01]  /*4180*/  LEA.HI.X R17, R2, R17, R23, 0x1, P0 ;  /* 0x0000001102117211 */ /* 0x000fe200000f0c17 */
[----:B------:R-:W-:Y:S01]  /*4190*/  IMAD.MOV.U32 R2, RZ, RZ, -0x1 ;  /* 0xffffffffff027424 */ /* 0x000fe200078e00ff */
[----:B------:R-:W-:-:S04]  /*41a0*/  ISETP.GE.U32.AND P0, PT, R18, UR4, PT ;  /* 0x0000000412007c0c */ /* 0x000fc8000bf06070 */
[----:B------:R-:W-:-:S13]  /*41b0*/  ISETP.GE.U32.AND.EX P0, PT, R17, UR5, PT, P0 ;  /* 0x0000000511007c0c */ /* 0x000fda000bf06100 */
[----:B-1----:R-:W-:Y:S05]  /*41c0*/  @P0 BRA `(.L_x_102) ;  /* 0x0000000400700947 */ /* 0x002fea0003800000 */
[----:B0--3--:R-:W0:Y:S01]  /*41d0*/  S2R R10, SR_CTAID.X ;  /* 0x00000000000a7919 */ /* 0x009e220000002500 */
[----:B----4-:R-:W1:Y:S01]  /*41e0*/  LDC.64 R8, c[0x0][0x628] ;  /* 0x00018a00ff087b82 */ /* 0x010e620000000a00 */
[----:B------:R-:W-:Y:S01]  /*41f0*/  ULDC UR4, c[0x0][0x150] ;  /* 0x0000540000047ab9 */ /* 0x000fe20000000800 */
[----:B------:R-:W-:Y:S01]  /*4200*/  IMAD.MOV.U32 R6, RZ, RZ, R18 ;  /* 0x000000ffff067224 */ /* 0x000fe200078e0012 */
[----:B------:R-:W2:Y:S01]  /*4210*/  S2R R20, SR_CTAID.Y ;  /* 0x0000000000147919 */ /* 0x000ea20000002600 */
[----:B------:R-:W-:-:S04]  /*4220*/  IMAD.MOV.U32 R7, RZ, RZ, R17 ;  /* 0x000000ffff077224 */ /* 0x000fc800078e0011 */
[----:B------:R-:W3:Y:S08]  /*4230*/  LDC R15, c[0x0][0x144] ;  /* 0x00005100ff0f7b82 */ /* 0x000ef00000000800 */
[----:B------:R-:W4:Y:S08]  /*4240*/  LDC R0, c[0x0][0x630] ;  /* 0x00018c00ff007b82 */ /* 0x000f300000000800 */
[----:B------:R-:W2:Y:S01]  /*4250*/  LDC.64 R12, c[0x0][0x620] ;  /* 0x00018800ff0c7b82 */ /* 0x000ea20000000a00 */
[----:B-1----:R-:W-:-:S04]  /*4260*/  ISETP.NE.U32.AND P0, PT, R8, RZ, PT ;  /* 0x000000ff0800720c */ /* 0x002fc80003f05070 */
[----:B------:R-:W-:Y:S02]  /*4270*/  ISETP.NE.AND.EX P0, PT, R9, RZ, PT, P0 ;  /* 0x000000ff0900720c */ /* 0x000fe40003f05300 */
[----:B0-----:R-:W-:-:S05]  /*4280*/  I2FP.F32.U32 R2, R10 ;  /* 0x0000000a00027245 */ /* 0x001fca0000201000 */
[----:B------:R-:W-:-:S04]  /*4290*/  FMUL R2, R2, UR4 ;  /* 0x0000000402027c20 */ /* 0x000fc80008400000 */
[----:B------:R0:W1:Y:S02]  /*42a0*/  F2I.U32.TRUNC.NTZ R14, R2 ;  /* 0x00000002000e7305 */ /* 0x000064000020f000 */
[----:B---34-:R-:W-:Y:S05]  /*42b0*/  @!P0 BRA `(.L_x_103) ;  /* 0x0000000000288947 */ /* 0x018fea0003800000 */
[----:B------:R-:W3:Y:S02]  /*42c0*/  LDC R3, c[0x0][0x634] ;  /* 0x00018d00ff037b82 */ /* 0x000ee40000000800 */
[----:B---3--:R-:W-:-:S05]  /*42d0*/  IADD3 R7, P0, R18, R3, RZ ;  /* 0x0000000312077210 */ /* 0x008fca0007f1e0ff */
[----:B------:R-:W-:-:S04]  /*42e0*/  IMAD.X R11, RZ, RZ, R17, P0 ;  /* 0x000000ffff0b7224 */ /* 0x000fc800000e0611 */
[----:B0-----:R-:W-:-:S04]  /*42f0*/  IMAD.WIDE.U32 R2, R11, R8, RZ ;  /* 0x000000080b027225 */ /* 0x001fc800078e00ff */
[----:B------:R-:W-:-:S04]  /*4300*/  IMAD.WIDE.U32 R4, P0, R7, R9, R2 ;  /* 0x0000000907047225 */ /* 0x000fc80007800002 */
[----:B------:R-:W-:-:S04]  /*4310*/  IMAD.WIDE.U32 R2, R7, R8, RZ ;  /* 0x0000000807027225 */ /* 0x000fc800078e00ff */
[----:B------:R-:W-:Y:S01]  /*4320*/  IMAD.X R7, RZ, RZ, RZ, P0 ;  /* 0x000000ffff077224 */ /* 0x000fe200000e06ff */
[----:B------:R-:W-:Y:S01]  /*4330*/  IADD3 RZ, P0, R3, R4, RZ ;  /* 0x0000000403ff7210 */ /* 0x000fe20007f1e0ff */
[----:B------:R-:W-:-:S04]  /*4340*/  IMAD.MOV.U32 R6, RZ, RZ, R5 ;  /* 0x000000ffff067224 */ /* 0x000fc800078e0005 */
[----:B------:R-:W-:-:S08]  /*4350*/  IMAD.WIDE.U32.X R6, R11, R9, R6, P0 ;  /* 0x000000090b067225 */ /* 0x000fd000000e0406 */
.L_x_103:
[----:B------:R-:W3:Y:S01]  /*4360*/  LDC.64 R26, c[0x0][0x640] ;  /* 0x00019000ff1a7b82 */ /* 0x000ee20000000a00 */
[-C--:B------:R-:W-:Y:S01]  /*4370*/  SHF.R.U64 R11, R6, R0.reuse, R7 ;  /* 0x00000000060b7219 */ /* 0x080fe20000001207 */
[----:B------:R-:W-:Y:S01]  /*4380*/  IMAD.MOV.U32 R19, RZ, RZ, R17 ;  /* 0x000000ffff137224 */ /* 0x000fe200078e0011 */
[----:B------:R-:W-:Y:S01]  /*4390*/  SHF.R.U32.HI R0, RZ, R0, R7 ;  /* 0x00000000ff007219 */ /* 0x000fe20000011607 */
[----:B-1----:R-:W-:Y:S01]  /*43a0*/  IMAD.MOV R14, RZ, RZ, -R14 ;  /* 0x000000ffff0e7224 */ /* 0x002fe200078e0a0e */
[----:B------:R-:W-:Y:S01]  /*43b0*/  IADD3 R5, P0, RZ, -R11, RZ ;  /* 0x8000000bff057210 */ /* 0x000fe20007f1e0ff */
[----:B------:R-:W-:Y:S01]  /*43c0*/  ULDC UR4, c[0x0][0x154] ;  /* 0x0000550000047ab9 */ /* 0x000fe20000000800 */
[----:B------:R-:W-:Y:S01]  /*43d0*/  IMAD.MOV.U32 R7, RZ, RZ, 0x1 ;  /* 0x00000001ff077424 */ /* 0x000fe200078e00ff */
[----:B------:R-:W1:Y:S01]  /*43e0*/  LDC R4, c[0x0][0x618] ;  /* 0x00018600ff047b82 */ /* 0x000e620000000800 */
[----:B------:R-:W-:Y:S02]  /*43f0*/  IMAD R22, R15, R14, R10 ;  /* 0x0000000e0f167224 */ /* 0x000fe400078e020a */
[----:B------:R-:W-:-:S04]  /*4400*/  IMAD.X R3, RZ, RZ, ~R0, P0 ;  /* 0x000000ffff037224 */ /* 0x000fc800000e0e00 */
[-C--:B--2---:R-:W-:Y:S01]  /*4410*/  IMAD R0, R3, R12.reuse, RZ ;  /* 0x0000000c03007224 */ /* 0x084fe200078e02ff */
[----:B------:R-:W2:Y:S01]  /*4420*/  LDC R6, c[0x0][0x608] ;  /* 0x00018200ff067b82 */ /* 0x000ea20000000800 */
[----:B0-----:R-:W-:-:S04]  /*4430*/  IMAD.WIDE.U32 R2, R5, R12, R18 ;  /* 0x0000000c05027225 */ /* 0x001fc800078e0012 */
[----:B------:R-:W-:Y:S01]  /*4440*/  IMAD R5, R5, R13, R0 ;  /* 0x0000000d05057224 */ /* 0x000fe200078e0200 */
[----:B------:R-:W-:Y:S02]  /*4450*/  I2FP.F32.U32 R0, R20 ;  /* 0x0000001400007245 */ /* 0x000fe40000201000 */
[----:B------:R-:W0:Y:S01]  /*4460*/  LDC R24, c[0x0][0x658] ;  /* 0x00019600ff187b82 */ /* 0x000e220000000800 */
[----:B------:R-:W-:Y:S01]  /*4470*/  IMAD.IADD R3, R3, 0x1, R5 ;  /* 0x0000000103037824 */ /* 0x000fe200078e0205 */
[----:B---3--:R-:W-:Y:S01]  /*4480*/  ISETP.NE.U32.AND P0, PT, R26, RZ, PT ;  /* 0x000000ff1a00720c */ /* 0x008fe20003f05070 */
[----:B------:R-:W-:Y:S01]  /*4490*/  FMUL R0, R0, UR4 ;  /* 0x0000000400007c20 */ /* 0x000fe20008400000 */
[----:B------:R-:W-:Y:S02]  /*44a0*/  IMAD.MOV.U32 R5, RZ, RZ, -0x1 ;  /* 0xffffffffff057424 */ /* 0x000fe400078e00ff */
[----:B------:R-:W-:Y:S01]  /*44b0*/  ISETP.NE.AND.EX P0, PT, R27, RZ, PT, P0 ;  /* 0x000000ff1b00720c */ /* 0x000fe20003f05300 */
[----:B------:R3:W4:Y:S01]  /*44c0*/  F2I.U32.TRUNC.NTZ R12, R0 ;  /* 0x00000000000c7305 */ /* 0x000722000020f000 */
[----:B------:R-:W3:Y:S01]  /*44d0*/  LDC R15, c[0x0][0x148] ;  /* 0x00005200ff0f7b82 */ /* 0x000ee20000000800 */
[----:B-1----:R-:W-:-:S02]  /*44e0*/  SHF.R.U64 R10, R2, R4, R3 ;  /* 0x00000004020a7219 */ /* 0x002fc40000001203 */
[----:B------:R-:W-:-:S05]  /*44f0*/  SHF.R.U32.HI R3, RZ, R4, R3 ;  /* 0x00000004ff037219 */ /* 0x000fca0000011603 */
[----:B------:R-:W1:Y:S01]  /*4500*/  LDC R14, c[0x0][0x600] ;  /* 0x00018000ff0e7b82 */ /* 0x000e620000000800 */
[-CC-:B--2---:R-:W-:Y:S02]  /*4510*/  SHF.R.U64 R8, R10, R6.reuse, R3.reuse ;  /* 0x000000060a087219 */ /* 0x184fe40000001203 */
[----:B------:R-:W-:-:S05]  /*4520*/  SHF.R.U32.HI R3, RZ, R6, R3 ;  /* 0x00000006ff037219 */ /* 0x000fca0000011603 */
[----:B------:R-:W2:Y:S01]  /*4530*/  LDC R21, c[0x0][0x648] ;  /* 0x00019200ff157b82 */ /* 0x000ea20000000800 */
[-CC-:B0-----:R-:W-:Y:S02]  /*4540*/  SHF.R.U64 R13, R8, R24.reuse, R3.reuse ;  /* 0x00000018080d7219 */ /* 0x181fe40000001203 */
[-C--:B------:R-:W-:Y:S02]  /*4550*/  SHF.L.U32 R5, R5, R24.reuse, RZ ;  /* 0x0000001805057219 */ /* 0x080fe400000006ff */
[-C--:B------:R-:W-:Y:S01]  /*4560*/  SHF.R.U32.HI R3, RZ, R24.reuse, R3 ;  /* 0x00000018ff037219 */ /* 0x080fe20000011603 */
[----:B------:R-:W-:Y:S01]  /*4570*/  IMAD.MOV.U32 R2, RZ, RZ, R13 ;  /* 0x000000ffff027224 */ /* 0x000fe200078e000d */
[----:B------:R-:W-:Y:S01]  /*4580*/  SHF.L.U32 R24, R7, R24, RZ ;  /* 0x0000001807187219 */ /* 0x000fe200000006ff */
[----:B------:R-:W0:Y:S01]  /*4590*/  LDC R25, c[0x0][0x638] ;  /* 0x00018e00ff197b82 */ /* 0x000e220000000800 */
[----:B------:R-:W-:-:S07]  /*45a0*/  LOP3.LUT R19, RZ, R5, RZ, 0x33, !PT ;  /* 0x00000005ff137212 */ /* 0x000fce00078e33ff */
[----:B------:R-:W0:Y:S01]  /*45b0*/  LDC R28, c[0x0][0x610] ;  /* 0x00018400ff1c7b82 */ /* 0x000e220000000800 */
[----:B----4-:R-:W-:Y:S05]  /*45c0*/  @!P0 BRA `(.L_x_104) ;  /* 0x0000000000288947 */ /* 0x010fea0003800000 */
[----:B---3--:R-:W3:Y:S02]  /*45d0*/  LDC R0, c[0x0][0x64c] ;  /* 0x00019300ff007b82 */ /* 0x008ee40000000800 */
[----:B---3--:R-:W-:-:S05]  /*45e0*/  IADD3 R7, P0, R13, R0, RZ ;  /* 0x000000000d077210 */ /* 0x008fca0007f1e0ff */
        /* <DEDUP_REMOVED lines=8> */
.L_x_104:
[----:B------:R-:W4:Y:S01]  /*4670*/  LDC R4, c[0x0][0x65c] ;  /* 0x00019700ff047b82 */ /* 0x000f220000000800 */
[----:B--23--:R-:W-:Y:S01]  /*4680*/  SHF.R.U64 R0, R2, R21, R3 ;  /* 0x0000001502007219 */ /* 0x00cfe20000001203 */
[----:B-1----:R-:W-:Y:S01]  /*4690*/  VIADD R3, R14, 0xffffffff ;  /* 0xffffffff0e037836 */ /* 0x002fe20000000000 */
[----:B------:R-:W-:Y:S01]  /*46a0*/  LOP3.LUT R19, R8, R19, RZ, 0xc0, !PT ;  /* 0x0000001308137212 */ /* 0x000fe200078ec0ff */
[----:B------:R-:W-:Y:S02]  /*46b0*/  IMAD.MOV R12, RZ, RZ, -R12 ;  /* 0x000000ffff0c7224 */ /* 0x000fe400078e0a0c */
[----:B------:R-:W-:Y:S01]  /*46c0*/  IMAD.MOV R2, RZ, RZ, -R0 ;  /* 0x000000ffff027224 */ /* 0x000fe200078e0a00 */
[----:B------:R-:W-:Y:S01]  /*46d0*/  LOP3.LUT R3, R10, R3, RZ, 0xc0, !PT ;  /* 0x000000030a037212 */ /* 0x000fe200078ec0ff */
[----:B------:R-:W-:Y:S02]  /*46e0*/  IMAD R19, R24, R0, R19 ;  /* 0x0000000018137224 */ /* 0x000fe400078e0213 */
[----:B0-----:R-:W-:-:S04]  /*46f0*/  IMAD R0, R2, R25, R13 ;  /* 0x0000001902007224 */ /* 0x001fc800078e020d */
[----:B------:R-:W-:Y:S01]  /*4700*/  IMAD R2, R0, R14, R3 ;  /* 0x0000000e00027224 */ /* 0x000fe200078e0203 */
[----:B----4-:R-:W-:Y:S01]  /*4710*/  ISETP.NE.AND P0, PT, R4, 0x1, PT ;  /* 0x000000010400780c */ /* 0x010fe20003f05270 */
[----:B------:R-:W-:-:S05]  /*4720*/  IMAD.MOV.U32 R4, RZ, RZ, 0x1 ;  /* 0x00000001ff047424 */ /* 0x000fca00078e00ff */
[----:B------:R-:W-:-:S07]  /*4730*/  PRMT R0, R4, 0x7610, R0 ;  /* 0x0000761004007816 */ /* 0x000fce0000000000 */
[----:B------:R-:W-:-:S04]  /*4740*/  @P0 IMAD R22, R15, R12, R20 ;  /* 0x0000000c0f160224 */ /* 0x000fc800078e0214 */
[----:B------:R-:W-:-:S05]  /*4750*/  IMAD R19, R19, R28, R22 ;  /* 0x0000001c13137224 */ /* 0x000fca00078e0216 */
[----:B------:R-:W-:Y:S02]  /*4760*/  SEL R22, R2, R19, !P0 ;  /* 0x0000001302167207 */ /* 0x000fe40004000000 */
[----:B------:R-:W-:Y:S01]  /*4770*/  SEL R19, R19, R2, !P0 ;  /* 0x0000000213137207 */ /* 0x000fe20004000000 */
[----:B------:R-:W-:-:S07]  /*4780*/  IMAD.MOV.U32 R2, RZ, RZ, R11 ;  /* 0x000000ffff027224 */ /* 0x000fce00078e000b */
.L_x_102:
[----:B------:R-:W-:Y:S02]  /*4790*/  LOP3.LUT P0, RZ, R0, 0xff, RZ, 0xc0, !PT ;  /* 0x000000ff00ff7812 */ /* 0x000fe4000780c0ff */
[----:B------:R-:W-:-:S11]  /*47a0*/  LOP3.LUT R75, R75, 0x1, RZ, 0x3c, !PT ;  /* 0x000000014b4b7812 */ /* 0x000fd600078e3cff */
[----:B------:R-:W-:Y:S05]  /*47b0*/  @P0 BRA `(.L_x_105) ;  /* 0xffffffd000340947 */ /* 0x000fea000383ffff */
[----:B------:R-:W-:Y:S05]  /*47c0*/  EXIT ;  /* 0x000000000000794d */ /* 0x000fea0003800000 */
.L_x_18:
[----:B------:R-:W-:-:S08]  /*47d0*/  ISETP.NE.AND P0, PT, R5, RZ, PT ;  /* 0x000000ff0500720c */ /* 0x000fd00003f05270 */
[----:B0-----:R-:W0:-:S00]  /*47e0*/  USETMAXREG.DEALLOC.CTAPOOL 0x28 ;  /* 0x00000028000079c8 */ /* 0x001e0000080e0500 */
[----:B------:R-:W-:Y:S05]  /*47f0*/  @P0 EXIT ;  /* 0x000000000000094d */ /* 0x000fea0003800000 */
[----:B0-----:R-:W-:Y:S01]  /*4800*/  LOP3.LUT P0, RZ, R8, 0xff, RZ, 0xc0, !PT ;  /* 0x000000ff08ff7812 */ /* 0x001fe2000780c0ff */
[----:B------:R-:W-:Y:S02]  /*4810*/  IMAD.MOV.U32 R0, RZ, RZ, 0x1 ;  /* 0x00000001ff007424 */ /* 0x000fe400078e00ff */
[----:B------:R-:W-:-:S10]  /*4820*/  IMAD.MOV.U32 R8, RZ, RZ, RZ ;  /* 0x000000ffff087224 */ /* 0x000fd400078e00ff */
[----:B------:R-:W-:Y:S05]  /*4830*/  @!P0 BRA `(.L_x_106) ;  /* 0x0000000c00408947 */ /* 0x000fea0003800000 */
[----:B------:R-:W0:Y:S01]  /*4840*/  S2R R7, SR_CgaCtaId ;  /* 0x0000000000077919 */ /* 0x000e220000008800 */
[----:B------:R-:W-:Y:S01]  /*4850*/  LOP3.LUT P0, RZ, R4, 0x1f, RZ, 0xc0, !PT ;  /* 0x0000001f04ff7812 */ /* 0x000fe2000780c0ff */
[----:B------:R-:W-:Y:S01]  /*4860*/  ULDC UR5, c[0x0][0x658] ;  /* 0x0001960000057ab9 */ /* 0x000fe20000000800 */
[----:B------:R-:W-:Y:S01]  /*4870*/  UMOV UR6, 0xffffffff ;  /* 0xffffffff00067882 */ /* 0x000fe20000000000 */
[----:B------:R-:W-:Y:S01]  /*4880*/  BSSY B0, `(.L_x_106) ;  /* 0x00000cb000007945 */ /* 0x000fe20003800000 */
[----:B------:R-:W-:Y:S01]  /*4890*/  USHF.L.U32 UR6, UR6, UR5, URZ ;  /* 0x0000000506067299 */ /* 0x000fe2000800063f */
[C---:B------:R-:W-:Y:S01]  /*48a0*/  ISETP.NE.AND P2, PT, R3.reuse, RZ, PT ;  /* 0x000000ff0300720c */ /* 0x040fe20003f45270 */
[----:B------:R-:W-:Y:S01]  /*48b0*/  IMAD.MOV.U32 R9, RZ, RZ, 0x1 ;  /* 0x00000001ff097424 */ /* 0x000fe200078e00ff */
[----:B------:R-:W-:Y:S01]  /*48c0*/  ISETP.NE.OR P0, PT, R3, RZ, !P0 ;  /* 0x000000ff0300720c */ /* 0x000fe20004705670 */
[----:B------:R-:W-:Y:S01]  /*48d0*/  IMAD.MOV.U32 R0, RZ, RZ, 0x1 ;  /* 0x00000001ff007424 */ /* 0x000fe200078e00ff */
[----:B------:R-:W-:Y:S01]  /*48e0*/  LOP3.LUT R6, R16, 0x2, RZ, 0xfc, !PT ;  /* 0x0000000210067812 */ /* 0x000fe200078efcff */
[----:B------:R-:W-:Y:S01]  /*48f0*/  IMAD.MOV.U32 R8, RZ, RZ, RZ ;  /* 0x000000ffff087224 */ /* 0x000fe200078e00ff */
[----:B------:R-:W-:Y:S01]  /*4900*/  ULDC UR4, c[0x0][0x600] ;  /* 0x0001800000047ab9 */ /* 0x000fe20000000800 */
[----:B------:R-:W-:Y:S01]  /*4910*/  UMOV UR7, 0x1 ;  /* 0x0000000100077882 */ /* 0x000fe20000000000 */
[----:B------:R-:W-:-:S02]  /*4920*/  UIADD3 UR19, UR40, 0x1, URZ ;  /* 0x0000000128137890 */ /* 0x000fc4000fffe03f */
[----:B------:R-:W-:Y:S02]  /*4930*/  UIADD3 UR15, UR4, -0x1, URZ ;  /* 0xffffffff040f7890 */ /* 0x000fe4000fffe03f */
[----:B------:R-:W-:Y:S02]  /*4940*/  USHF.L.U32 UR17, UR7, UR5, URZ ;  /* 0x0000000507117299 */ /* 0x000fe4000800063f */
[----:B------:R-:W-:Y:S01]  /*4950*/  ULOP3.LUT UR16, URZ, UR6, URZ, 0x33, !UPT ;  /* 0x000000063f107292 */ /* 0x000fe2000f8e333f */
[----:B------:R-:W-:Y:S01]  /*4960*/  ULDC.64 UR20, c[0x0][0x198] ;  /* 0x0000660000147ab9 */ /* 0x000fe20000000a00 */
[C---:B0-----:R-:W-:Y:S02]  /*4970*/  IMAD.SHL.U32 R10, R7.reuse, 0x8, RZ ;  /* 0x00000008070a7824 */ /* 0x041fe400078e00ff */
[----:B------:R-:W-:-:S03]  /*4980*/  IMAD.SHL.U32 R7, R7, 0x100, RZ ;  /* 0x0000010007077824 */ /* 0x000fc600078e00ff */
[----:B------:R-:W-:Y:S02]  /*4990*/  LOP3.LUT R10, R10, 0x38, RZ, 0xc0, !PT ;  /* 0x000000380a0a7812 */ /* 0x000fe400078ec0ff */
[----:B------:R-:W-:-:S07]  /*49a0*/  LOP3.LUT R7, R7, 0x700, RZ, 0xc0, !PT ;  /* 0x0000070007077812 */ /* 0x000fce00078ec0ff */
.L_x_118:
[----:B------:R-:W-:-:S03]  /*49b0*/  UMOV UR4, 0xffffffff ;  /* 0xffffffff00047882 */ /* 0x000fc60000000000 */
[----:B------:R-:W-:Y:S05]  /*49c0*/  BRA.DIV UR4, `(.L_x_107) ;  /* 0x0000001604587947 */ /* 0x000fea000b800000 */
[----:B------:R-:W-:-:S13]  /*49d0*/  ELECT P6, URZ, PT ;  /* 0x00000000003f782f */ /* 0x000fda00038c0000 */
.L_x_141:
[----:B------:R-:W0:Y:S01]  /*49e0*/  LDC R3, c[0x0][0x28c] ;  /* 0x0000a300ff037b82 */ /* 0x000e220000000800 */
[----:B------:R-:W-:Y:S01]  /*49f0*/  BSSY B1, `(.L_x_108) ;  /* 0x0000039000017945 */ /* 0x000fe20003800000 */
[----:B0-----:R-:W-:-:S13]  /*4a00*/  ISETP.LT.OR P6, PT, R3, 0x1, !P6 ;  /* 0x000000010300780c */ /* 0x001fda00077c1670 */
[----:B------:R-:W-:Y:S05]  /*4a10*/  @P6 BRA `(.L_x_109) ;  /* 0x0000000000d86947 */ /* 0x000fea0003800000 */
[----:B------:R-:W-:Y:S02]  /*4a20*/  IMAD.SHL.U32 R19, R19, 0x40, RZ ;  /* 0x0000004013137824 */ /* 0x000fe400078e00ff */
[----:B------:R-:W-:Y:S02]  /*4a30*/  IMAD R22, R22, 0x40, R10 ;  /* 0x0000004016167824 */ /* 0x000fe400078e020a */
[----:B------:R-:W-:Y:S02]  /*4a40*/  IMAD.MOV.U32 R14, RZ, RZ, RZ ;  /* 0x000000ffff0e7224 */ /* 0x000fe400078e00ff */
[----:B------:R-:W-:Y:S02]  /*4a50*/  IMAD.U32 R15, RZ, RZ, UR19 ;  /* 0x00000013ff0f7e24 */ /* 0x000fe4000f8e00ff */
[----:B------:R-:W-:Y:S02]  /*4a60*/  IMAD.MOV.U32 R3, RZ, RZ, R0 ;  /* 0x000000ffff037224 */ /* 0x000fe400078e0000 */
[----:B------:R-:W-:-:S07]  /*4a70*/  IMAD.MOV.U32 R4, RZ, RZ, R8 ;  /* 0x000000ffff047224 */ /* 0x000fce00078e0008 */
.L_x_113:
[----:B------:R-:W0:Y:S01]  /*4a80*/  S2R R12, SR_CgaCtaId ;  /* 0x00000000000c7919 */ /* 0x000e220000008800 */
[----:B------:R-:W-:Y:S01]  /*4a90*/  MOV R5, 0x400 ;  /* 0x0000040000057802 */ /* 0x000fe20000000f00 */
[----:B------:R-:W1:Y:S03]  /*4aa0*/  @!P2 LDC R11, c[0x0][0x500] ;  /* 0x00014000ff0bab82 */ /* 0x000e660000000800 */
[----:B0-----:R-:W-:Y:S02]  /*4ab0*/  LEA R13, R12, R5, 0x18 ;  /* 0x000000050c0d7211 */ /* 0x001fe400078ec0ff */
[----:B------:R-:W-:-:S03]  /*4ac0*/  SHF.L.U32 R5, R3, 0x1f, RZ ;  /* 0x0000001f03057819 */ /* 0x000fc600000006ff */
[----:B------:R-:W-:-:S04]  /*4ad0*/  IMAD R12, R4, 0x8, R13 ;  /* 0x00000008040c7824 */ /* 0x000fc800078e020d */
[----:B------:R-:W0:Y:S02]  /*4ae0*/  SYNCS.PHASECHK.TRANS64.TRYWAIT P1, [R12+URZ+0x70], R5 ;  /* 0x000070050c0075a7 */ /* 0x000e24000802017f */
[----:B01----:R-:W-:Y:S05]  /*4af0*/  @!P1 BRA `(.L_x_110) ;  /* 0x00000014002c9947 */ /* 0x003fea0003800000 */
.L_x_142:
[----:B0-----:R-:W-:Y:S01]  /*4b00*/  PRMT R5, R6, 0x9910, RZ ;  /* 0x0000991006057816 */ /* 0x001fe200000000ff */
[----:B------:R0:W-:Y:S03]  /*4b10*/  @!P2 SYNCS.ARRIVE.TRANS64 RZ, [R12+URZ], R11 ;  /* 0x0000000b0cffa9a7 */ /* 0x0001e6000800003f */
[----:B------:R-:W-:-:S13]  /*4b20*/  ISETP.NE.AND P1, PT, R5, 0x2, PT ;  /* 0x000000020500780c */ /* 0x000fda0003f25270 */
[----:B0-----:R-:W-:Y:S05]  /*4b30*/  @P1 BRA `(.L_x_111) ;  /* 0x0000000000041947 */ /* 0x001fea0003800000 */
[----:B------:R-:W-:Y:S01]  /*4b40*/  BPT.TRAP 0x1 ;  /* 0x000000040000795c */ /* 0x000fe20000300000 */
.L_x_111:
[----:B------:R-:W-:Y:S05]  /*4b50*/  @P0 BRA `(.L_x_112) ;  /* 0x0000000000040947 */ /* 0x000fea0003800000 */
[----:B------:R-:W-:Y:S01]  /*4b60*/  BPT.TRAP 0x1 ;  /* 0x000000040000795c */ /* 0x000fe20000300000 */
.L_x_112:
[----:B------:R-:W-:Y:S01]  /*4b70*/  IMAD R5, R4, 0x800, R7 ;  /* 0x0000080004057824 */ /* 0x000fe200078e0207 */
[----:B------:R-:W-:Y:S01]  /*4b80*/  R2UR UR9, R12 ;  /* 0x000000000c0972ca */ /* 0x000fe200000e0000 */
[C-C-:B------:R-:W-:Y:S01]  /*4b90*/  IMAD R11, R4.reuse, 0x2000, R13.reuse ;  /* 0x00002000040b7824 */ /* 0x140fe200078e020d */
[----:B------:R-:W-:Y:S01]  /*4ba0*/  UIADD3 UR4, UP0, UR20, 0xf0, URZ ;  /* 0x000000f014047890 */ /* 0x000fe2000ff1e03f */
[----:B------:R-:W-:Y:S01]  /*4bb0*/  IMAD R5, R5, 0x4, R13 ;  /* 0x0000000405057824 */ /* 0x000fe200078e020d */
[----:B------:R-:W-:Y:S01]  /*4bc0*/  R2UR UR11, R19 ;  /* 0x00000000130b72ca */ /* 0x000fe200000e0000 */
[----:B------:R-:W-:Y:S01]  /*4bd0*/  VIADD R15, R15, 0xffffffff ;  /* 0xffffffff0f0f7836 */ /* 0x000fe20000000000 */
[----:B------:R-:W-:Y:S01]  /*4be0*/  R2UR UR5, R11 ;  /* 0x000000000b0572ca */ /* 0x000fe200000e0000 */
[----:B------:R-:W-:Y:S01]  /*4bf0*/  UIADD3 UR22, UP1, UR20, 0x1f0, URZ ;  /* 0x000001f014167890 */ /* 0x000fe2000ff3e03f */
[----:B------:R-:W-:Y:S01]  /*4c00*/  R2UR UR8, R5 ;  /* 0x00000000050872ca */ /* 0x000fe200000e0000 */
[----:B------:R-:W-:Y:S01]  /*4c10*/  VIADD R4, R4, 0x1 ;  /* 0x0000000104047836 */ /* 0x000fe20000000000 */
[----:B------:R-:W-:Y:S01]  /*4c20*/  R2UR UR10, R14 ;  /* 0x000000000e0a72ca */ /* 0x000fe200000e0000 */
[----:B------:R-:W-:Y:S01]  /*4c30*/  UIADD3.X UR23, URZ, UR21, URZ, UP1, !UPT ;  /* 0x000000153f177290 */ /* 0x000fe20008ffe43f */
[----:B------:R-:W-:Y:S01]  /*4c40*/  R2UR UR12, R2 ;  /* 0x00000000020c72ca */ /* 0x000fe200000e0000 */
[----:B------:R-:W-:Y:S01]  /*4c50*/  UMOV UR6, 0x0 ;  /* 0x0000000000067882 */ /* 0x000fe20000000000 */
[----:B------:R-:W-:Y:S01]  /*4c60*/  R2UR UR18, R22 ;  /* 0x00000000161272ca */ /* 0x000fe200000e0000 */
[----:B------:R-:W-:Y:S01]  /*4c70*/  UMOV UR7, 0x10000000 ;  /* 0x1000000000077882 */ /* 0x000fe20000000000 */
[----:B------:R-:W-:Y:S01]  /*4c80*/  ISETP.GT.AND P3, PT, R15, 0x1, PT ;  /* 0x000000010f00780c */ /* 0x000fe20003f64270 */
[----:B------:R-:W-:Y:S01]  /*4c90*/  UMOV UR24, 0xff0000 ;  /* 0x00ff000000187882 */ /* 0x000fe20000000000 */
[----:B------:R-:W-:Y:S01]  /*4ca0*/  ISETP.NE.AND P1, PT, R4, 0xe, PT ;  /* 0x0000000e0400780c */ /* 0x000fe20003f25270 */
[----:B------:R-:W-:Y:S01]  /*4cb0*/  UIADD3 UR13, UR5, 0x200, URZ ;  /* 0x00000200050d7890 */ /* 0x000fe2000fffe03f */
[----:B------:R-:W-:Y:S01]  /*4cc0*/  VIADD R14, R14, 0x20 ;  /* 0x000000200e0e7836 */ /* 0x000fe20000000000 */
[----:B------:R-:W-:Y:S01]  /*4cd0*/  UIADD3.X UR5, URZ, UR21, URZ, UP0, !UPT ;  /* 0x000000153f057290 */ /* 0x000fe200087fe43f */
[----:B------:R-:W-:Y:S01]  /*4ce0*/  SEL R12, RZ, 0x1, P1 ;  /* 0x00000001ff0c7807 */ /* 0x000fe20000800000 */
[----:B------:R-:W-:Y:S01]  /*4cf0*/  UIADD3 UR14, UR8, 0x1c200, URZ ;  /* 0x0001c200080e7890 */ /* 0x000fe2000fffe03f */
[----:B------:R-:W-:-:S02]  /*4d00*/  SEL R4, R4, RZ, P1 ;  /* 0x000000ff04047207 */ /* 0x000fc40000800000 */
[----:B------:R-:W-:Y:S01]  /*4d10*/  UMOV UR8, UR13 ;  /* 0x0000000d00087c82 */ /* 0x000fe20008000000 */
[----:B------:R-:W-:-:S03]  /*4d20*/  LOP3.LUT R3, R3, R12, RZ, 0x3c, !PT ;  /* 0x0000000c03037212 */ /* 0x000fc600078e3cff */
[----:B------:R0:W-:Y:S02]  /*4d30*/  UTMALDG.3D [UR8], [UR4], desc[UR6] ;  /* 0x00000608040075b4 */ /* 0x0001e40008011000 */
[----:B0-----:R-:W-:Y:S01]  /*4d40*/  UMOV UR8, UR14 ;  /* 0x0000000e00087c82 */ /* 0x001fe20008000000 */
[----:B------:R-:W-:Y:S02]  /*4d50*/  UMOV UR11, UR18 ;  /* 0x00000012000b7c82 */ /* 0x000fe40008000000 */
[----:B------:R0:W-:Y:S02]  /*4d60*/  UTMALDG.3D.MULTICAST [UR8], [UR22], UR24, desc[UR6] ;  /* 0x00000608160073b4 */ /* 0x0001e40008011818 */
[----:B0-----:R-:W-:Y:S05]  /*4d70*/  @P3 BRA `(.L_x_113) ;  /* 0xfffffffc00403947 */ /* 0x001fea000383ffff */
.L_x_109:
[----:B------:R-:W-:Y:S05]  /*4d80*/  BSYNC B1 ;  /* 0x0000000000017941 */ /* 0x000fea0003800000 */
.L_x_108:
[----:B------:R-:W2:Y:S01]  /*4d90*/  LDL.64 R12, [R1] ;  /* 0x00000000010c7983 */ /* 0x000ea20000100a00 */
[----:B------:R-:W-:Y:S01]  /*4da0*/  LOP3.LUT P4, RZ, R9, 0xff, RZ, 0xc0, !PT ;  /* 0x000000ff09ff7812 */ /* 0x000fe2000788c0ff */
[----:B------:R-:W-:Y:S01]  /*4db0*/  VIADD R8, R8, UR40 ;  /* 0x0000002808087c36 */ /* 0x000fe20008000000 */
[----:B------:R-:W-:Y:S01]  /*4dc0*/  ULDC.64 UR4, c[0x0][0x650] ;  /* 0x0001940000047ab9 */ /* 0x000fe20000000a00 */
[----:B------:R-:W-:Y:S01]  /*4dd0*/  IMAD.U32 R5, RZ, RZ, UR40 ;  /* 0x00000028ff057e24 */ /* 0x000fe2000f8e00ff */
[----:B------:R-:W-:Y:S01]  /*4de0*/  UISETP.GE.U32.AND UP0, UPT, UR40, 0xe, UPT ;  /* 0x0000000e2800788c */ /* 0x000fe2000bf06070 */
[----:B------:R-:W-:Y:S01]  /*4df0*/  BSSY B1, `(.L_x_114) ;  /* 0x0000071000017945 */ /* 0x000fe20003800000 */
[----:B------:R-:W-:Y:S01]  /*4e00*/  SHF.R.U32.HI R2, RZ, 0x1, R8 ;  /* 0x00000001ff027819 */ /* 0x000fe20000011608 */
[----:B------:R-:W-:Y:S01]  /*4e10*/  IMAD.MOV.U32 R19, RZ, RZ, -0x1 ;  /* 0xffffffffff137424 */ /* 0x000fe200078e00ff */
[----:B------:R-:W-:Y:S01]  /*4e20*/  ISETP.GT.U32.AND P1, PT, R8, 0xd, PT ;  /* 0x0000000d0800780c */ /* 0x000fe20003f24070 */
[----:B------:R-:W-:Y:S01]  /*4e30*/  IMAD.MOV.U32 R22, RZ, RZ, -0x1 ;  /* 0xffffffffff167424 */ /* 0x000fe200078e00ff */
[----:B------:R-:W-:-:S02]  /*4e40*/  PLOP3.LUT P3, PT, PT, PT, UP0, 0x80, 0x0 ;  /* 0x000000000000781c */ /* 0x000fc40003f6f008 */
[----:B------:R-:W-:Y:S01]  /*4e50*/  ISETP.LT.U32.AND P1, PT, R5, 0xe, P1 ;  /* 0x0000000e0500780c */ /* 0x000fe20000f21070 */
[----:B------:R-:W0:Y:S01]  /*4e60*/  @P4 S2R R4, SR_CgaCtaId ;  /* 0x0000000000044919 */ /* 0x000e220000008800 */
[----:B------:R-:W-:Y:S02]  /*4e70*/  @P4 MOV R3, 0x400 ;  /* 0x0000040000034802 */ /* 0x000fe40000000f00 */
[----:B------:R-:W-:Y:S02]  /*4e80*/  PRMT R9, RZ, 0x7610, R9 ;  /* 0x00007610ff097816 */ /* 0x000fe40000000009 */
[----:B0-----:R-:W-:Y:S01]  /*4e90*/  @P4 LEA R4, R4, R3, 0x18 ;  /* 0x0000000304044211 */ /* 0x001fe200078ec0ff */
[----:B------:R-:W-:-:S03]  /*4ea0*/  IMAD.WIDE.U32 R2, R2, -0x6db6db6d, RZ ;  /* 0x9249249302027825 */ /* 0x000fc600078e00ff */
[----:B------:R0:W-:Y:S01]  /*4eb0*/  @P4 SYNCS.ARRIVE.TRANS64.A1T0 RZ, [R4+URZ+0x118], RZ ;  /* 0x000118ff04ff49a7 */ /* 0x0001e2000810003f */
[----:B------:R-:W-:Y:S01]  /*4ec0*/  IMAD.MOV.U32 R2, RZ, RZ, -0x1 ;  /* 0xffffffffff027424 */ /* 0x000fe200078e00ff */
[----:B------:R-:W-:Y:S02]  /*4ed0*/  SHF.R.U32.HI R5, RZ, 0x2, R3 ;  /* 0x00000002ff057819 */ /* 0x000fe40000011603 */
[----:B------:R-:W-:-:S03]  /*4ee0*/  SEL R3, RZ, 0x1, !P1 ;  /* 0x00000001ff037807 */ /* 0x000fc60004800000 */
[----:B------:R-:W-:Y:S01]  /*4ef0*/  IMAD R8, R5, -0xe, R8 ;  /* 0xfffffff205087824 */ /* 0x000fe200078e0208 */
[----:B------:R-:W-:Y:S02]  /*4f00*/  LOP3.LUT R0, R0, R3, RZ, 0x3c, !PT ;  /* 0x0000000300007212 */ /* 0x000fe400078e3cff */
[----:B------:R-:W-:Y:S02]  /*4f10*/  PRMT R3, RZ, 0x7610, R3 ;  /* 0x00007610ff037816 */ /* 0x000fe40000000003 */
[----:B------:R-:W-:Y:S02]  /*4f20*/  @P3 LOP3.LUT R0, R0, 0x1, R5, 0x78, !PT ;  /* 0x0000000100003812 */ /* 0x000fe400078e7805 */
[----:B--2---:R-:W-:-:S04]  /*4f30*/  IADD3 R18, P4, R18, R12, RZ ;  /* 0x0000000c12127210 */ /* 0x004fc80007f9e0ff */
[----:B------:R-:W-:Y:S01]  /*4f40*/  ISETP.GE.U32.AND P1, PT, R18, UR4, PT ;  /* 0x0000000412007c0c */ /* 0x000fe2000bf26070 */
[----:B------:R-:W-:-:S05]  /*4f50*/  IMAD.X R17, R17, 0x1, R23, P4 ;  /* 0x0000000111117824 */ /* 0x000fca00020e0617 */
[----:B------:R-:W-:-:S13]  /*4f60*/  ISETP.GE.U32.AND.EX P1, PT, R17, UR5, PT, P1 ;  /* 0x0000000511007c0c */ /* 0x000fda000bf26110 */
[----:B0-----:R-:W-:Y:S05]  /*4f70*/  @P1 BRA `(.L_x_115) ;  /* 0x0000000400601947 */ /* 0x001fea0003800000 */
[----:B------:R-:W0:Y:S01]  /*4f80*/  S2R R12, SR_CTAID.X ;  /* 0x00000000000c7919 */ /* 0x000e220000002500 */
[----:B------:R-:W-:Y:S01]  /*4f90*/  ULDC.64 UR4, c[0x0][0x628] ;  /* 0x00018a0000047ab9 */ /* 0x000fe20000000a00 */
[----:B------:R-:W-:Y:S01]  /*4fa0*/  ULDC UR7, c[0x0][0x630] ;  /* 0x00018c0000077ab9 */ /* 0x000fe20000000800 */
[----:B------:R-:W-:Y:S01]  /*4fb0*/  ISETP.NE.U32.AND P1, PT, RZ, UR4, PT ;  /* 0x00000004ff007c0c */ /* 0x000fe2000bf25070 */
[----:B------:R-:W1:Y:S01]  /*4fc0*/  S2R R13, SR_CTAID.Y ;  /* 0x00000000000d7919 */ /* 0x000e620000002600 */
[----:B------:R-:W-:Y:S01]  /*4fd0*/  ULDC UR8, c[0x0][0x150] ;  /* 0x0000540000087ab9 */ /* 0x000fe20000000800 */
[----:B------:R-:W-:Y:S01]  /*4fe0*/  IMAD.MOV.U32 R2, RZ, RZ, R18 ;  /* 0x000000ffff027224 */ /* 0x000fe200078e0012 */
[----:B------:R-:W-:Y:S01]  /*4ff0*/  ISETP.NE.AND.EX P1, PT, RZ, UR5, PT, P1 ;  /* 0x00000005ff007c0c */ /* 0x000fe2000bf25310 */
[----:B------:R-:W-:Y:S01]  /*5000*/  IMAD.MOV.U32 R3, RZ, RZ, R17 ;  /* 0x000000ffff037224 */ /* 0x000fe200078e0011 */
[----:B0-----:R-:W-:-:S11]  /*5010*/  I2FP.F32.U32 R14, R12 ;  /* 0x0000000c000e7245 */ /* 0x001fd60000201000 */
[----:B------:R-:W-:Y:S05]  /*5020*/  @!P1 BRA `(.L_x_116) ;  /* 0x0000000000289947 */ /* 0x000fea0003800000 */
[----:B------:R-:W-:Y:S02]  /*5030*/  ULDC UR6, c[0x0][0x634] ;  /* 0x00018d0000067ab9 */ /* 0x000fe40000000800 */
[----:B------:R-:W-:-:S05]  /*5040*/  IADD3 R3, P1, R18, UR6, RZ ;  /* 0x0000000612037c10 */ /* 0x000fca000ff3e0ff */
[----:B------:R-:W-:-:S04]  /*5050*/  IMAD.X R11, RZ, RZ, R17, P1 ;  /* 0x000000ffff0b7224 */ /* 0x000fc800008e0611 */
[----:B------:R-:W-:-:S04]  /*5060*/  IMAD.WIDE.U32 R4, R11, UR4, RZ ;  /* 0x000000040b047c25 */ /* 0x000fc8000f8e00ff */
[----:B------:R-:W-:-:S04]  /*5070*/  IMAD.WIDE.U32 R4, P1, R3, UR5, R4 ;  /* 0x0000000503047c25 */ /* 0x000fc8000f820004 */
[----:B------:R-:W-:-:S04]  /*5080*/  IMAD.WIDE.U32 R2, R3, UR4, RZ ;  /* 0x0000000403027c25 */ /* 0x000fc8000f8e00ff */
[----:B------:R-:W-:Y:S01]  /*5090*/  IMAD.MOV.U32 R2, RZ, RZ, R5 ;  /* 0x000000ffff027224 */ /* 0x000fe200078e0005 */
[----:B------:R-:W-:Y:S01]  /*50a0*/  IADD3 RZ, P3, R3, R4, RZ ;  /* 0x0000000403ff7210 */ /* 0x000fe20007f7e0ff */
[----:B------:R-:W-:-:S04]  /*50b0*/  IMAD.X R3, RZ, RZ, RZ, P1 ;  /* 0x000000ffff037224 */ /* 0x000fc800008e06ff */
[----:B------:R-:W-:-:S08]  /*50c0*/  IMAD.WIDE.U32.X R2, R11, UR5, R2, P3 ;  /* 0x000000050b027c25 */ /* 0x000fd000098e0402 */
.L_x_116:
[----:B------:R-:W0:Y:S01]  /*50d0*/  LDC R21, c[0x0][0x65c] ;  /* 0x00019700ff157b82 */ /* 0x000e220000000800 */
[--C-:B------:R-:W-:Y:S01]  /*50e0*/  SHF.R.U64 R11, R2, UR7, R3.reuse ;  /* 0x00000007020b7c19 */ /* 0x100fe20008001203 */
[----:B------:R-:W-:Y:S01]  /*50f0*/  FMUL R14, R14, UR8 ;  /* 0x000000080e0e7c20 */ /* 0x000fe20008400000 */
[----:B------:R-:W-:Y:S01]  /*5100*/  SHF.R.U32.HI R2, RZ, UR7, R3 ;  /* 0x00000007ff027c19 */ /* 0x000fe20008011603 */
[----:B------:R-:W-:Y:S01]  /*5110*/  ULDC UR6, c[0x0][0x154] ;  /* 0x0000550000067ab9 */ /* 0x000fe20000000800 */
[----:B------:R-:W-:Y:S01]  /*5120*/  IADD3 R15, P1, RZ, -R11, RZ ;  /* 0x8000000bff0f7210 */ /* 0x000fe20007f3e0ff */
[----:B------:R-:W-:Y:S01]  /*5130*/  ULDC.64 UR4, c[0x0][0x620] ;  /* 0x0001880000047ab9 */ /* 0x000fe20000000a00 */
[----:B-1----:R-:W-:Y:S01]  /*5140*/  I2FP.F32.U32 R3, R13 ;  /* 0x0000000d00037245 */ /* 0x002fe20000201000 */
[----:B------:R-:W1:Y:S01]  /*5150*/  LDC R19, c[0x0][0x144] ;  /* 0x00005100ff137b82 */ /* 0x000e620000000800 */
[----:B------:R-:W2:Y:S01]  /*5160*/  F2I.U32.TRUNC.NTZ R14, R14 ;  /* 0x0000000e000e7305 */ /* 0x000ea2000020f000 */
[----:B------:R-:W-:-:S02]  /*5170*/  IMAD.X R2, RZ, RZ, ~R2, P1 ;  /* 0x000000ffff027224 */ /* 0x000fc400008e0e02 */
[----:B------:R-:W-:Y:S01]  /*5180*/  FMUL R4, R3, UR6 ;  /* 0x0000000603047c20 */ /* 0x000fe20008400000 */
[----:B------:R-:W-:Y:S01]  /*5190*/  IMAD.MOV.U32 R3, RZ, RZ, R17 ;  /* 0x000000ffff037224 */ /* 0x000fe200078e0011 */
[----:B------:R-:W-:Y:S01]  /*51a0*/  ULDC.64 UR6, c[0x0][0x640] ;  /* 0x0001900000067ab9 */ /* 0x000fe20000000a00 */
[----:B------:R-:W-:Y:S01]  /*51b0*/  IMAD R2, R2, UR4, RZ ;  /* 0x0000000402027c24 */ /* 0x000fe2000f8e02ff */
[----:B------:R-:W3:Y:S01]  /*51c0*/  LDC R20, c[0x0][0x148] ;  /* 0x00005200ff147b82 */ /* 0x000ee20000000800 */
[----:B------:R-:W-:Y:S01]  /*51d0*/  ISETP.NE.U32.AND P1, PT, RZ, UR6, PT ;  /* 0x00000006ff007c0c */ /* 0x000fe2000bf25070 */
[----:B------:R-:W4:Y:S01]  /*51e0*/  F2I.U32.TRUNC.NTZ R4, R4 ;  /* 0x0000000400047305 */ /* 0x000f22000020f000 */
[----:B------:R-:W-:Y:S02]  /*51f0*/  IMAD R5, R15, UR5, R2 ;  /* 0x000000050f057c24 */ /* 0x000fe4000f8e0202 */
[----:B------:R-:W-:Y:S01]  /*5200*/  IMAD.MOV.U32 R2, RZ, RZ, R18 ;  /* 0x000000ffff027224 */ /* 0x000fe200078e0012 */
[----:B------:R-:W-:-:S02]  /*5210*/  ISETP.NE.AND.EX P1, PT, RZ, UR7, PT, P1 ;  /* 0x00000007ff007c0c */ /* 0x000fc4000bf25310 */
[----:B0-----:R-:W-:Y:S01]  /*5220*/  ISETP.NE.AND P4, PT, R21, 0x1, PT ;  /* 0x000000011500780c */ /* 0x001fe20003f85270 */
[----:B------:R-:W-:Y:S01]  /*5230*/  IMAD.WIDE.U32 R2, R15, UR4, R2 ;  /* 0x000000040f027c25 */ /* 0x000fe2000f8e0002 */
[----:B------:R-:W-:-:S03]  /*5240*/  ULDC UR4, c[0x0][0x618] ;  /* 0x0001860000047ab9 */ /* 0x000fc60000000800 */
[----:B--2---:R-:W-:Y:S02]  /*5250*/  IMAD.MOV R14, RZ, RZ, -R14 ;  /* 0x000000ffff0e7224 */ /* 0x004fe400078e0a0e */
[----:B------:R-:W-:Y:S02]  /*5260*/  IMAD.IADD R3, R3, 0x1, R5 ;  /* 0x0000000103037824 */ /* 0x000fe400078e0205 */
[----:B-1----:R-:W-:-:S03]  /*5270*/  IMAD R12, R19, R14, R12 ;  /* 0x0000000e130c7224 */ /* 0x002fc600078e020c */
[--C-:B------:R-:W-:Y:S01]  /*5280*/  SHF.R.U64 R14, R2, UR4, R3.reuse ;  /* 0x00000004020e7c19 */ /* 0x100fe20008001203 */
[----:B----4-:R-:W-:Y:S01]  /*5290*/  IMAD.MOV R2, RZ, RZ, -R4 ;  /* 0x000000ffff027224 */ /* 0x010fe200078e0a04 */
[----:B------:R-:W-:Y:S01]  /*52a0*/  SHF.R.U32.HI R3, RZ, UR4, R3 ;  /* 0x00000004ff037c19 */ /* 0x000fe20008011603 */
[----:B------:R-:W-:Y:S02]  /*52b0*/  ULDC UR4, c[0x0][0x608] ;  /* 0x0001820000047ab9 */ /* 0x000fe40000000800 */
[----:B---3--:R-:W-:Y:S01]  /*52c0*/  @P4 IMAD R12, R20, R2, R13 ;  /* 0x00000002140c4224 */ /* 0x008fe200078e020d */
[--C-:B------:R-:W-:Y:S02]  /*52d0*/  SHF.R.U64 R19, R14, UR4, R3.reuse ;  /* 0x000000040e137c19 */ /* 0x100fe40008001203 */
[----:B------:R-:W-:Y:S01]  /*52e0*/  SHF.R.U32.HI R2, RZ, UR4, R3 ;  /* 0x00000004ff027c19 */ /* 0x000fe20008011603 */
[----:B------:R-:W-:-:S03]  /*52f0*/  ULDC UR4, c[0x0][0x658] ;  /* 0x0001960000047ab9 */ /* 0x000fc60000000800 */
[--C-:B------:R-:W-:Y:S02]  /*5300*/  SHF.R.U64 R13, R19, UR4, R2.reuse ;  /* 0x00000004130d7c19 */ /* 0x100fe40008001202 */
[----:B------:R-:W-:-:S03]  /*5310*/  SHF.R.U32.HI R2, RZ, UR4, R2 ;  /* 0x00000004ff027c19 */ /* 0x000fc60008011602 */
[----:B------:R-:W-:Y:S02]  /*5320*/  IMAD.MOV.U32 R4, RZ, RZ, R13 ;  /* 0x000000ffff047224 */ /* 0x000fe400078e000d */
[----:B------:R-:W-:Y:S01]  /*5330*/  IMAD.MOV.U32 R3, RZ, RZ, R2 ;  /* 0x000000ffff037224 */ /* 0x000fe200078e0002 */
[----:B------:R-:W-:Y:S06]  /*5340*/  @!P1 BRA `(.L_x_117) ;  /* 0x00000000002c9947 */ /* 0x000fec0003800000 */
        /* <DEDUP_REMOVED lines=9> */
[----:B------:R-:W-:-:S04]  /*53e0*/  IMAD.WIDE.U32.X R2, R15, UR7, R2, P3 ;  /* 0x000000070f027c25 */ /* 0x000fc800098e0402 */
[----:B------:R-:W-:-:S07]  /*53f0*/  IMAD.MOV.U32 R4, RZ, RZ, R2 ;  /* 0x000000ffff047224 */ /* 0x000fce00078e0002 */
.L_x_117:
[----:B------:R-:W-:Y:S01]  /*5400*/  ULDC UR4, c[0x0][0x648] ;  /* 0x0001920000047ab9 */ /* 0x000fe20000000800 */
[----:B------:R-:W-:Y:S01]  /*5410*/  LOP3.LUT R2, R19, UR16, RZ, 0xc0, !PT ;  /* 0x0000001013027c12 */ /* 0x000fe2000f8ec0ff */
[----:B------:R-:W-:Y:S01]  /*5420*/  ULDC UR5, c[0x0][0x610] ;  /* 0x0001840000057ab9 */ /* 0x000fe20000000800 */
[----:B------:R-:W-:Y:S01]  /*5430*/  SHF.R.U64 R3, R4, UR4, R3 ;  /* 0x0000000404037c19 */ /* 0x000fe20008001203 */
[----:B------:R-:W-:Y:S01]  /*5440*/  ULDC UR4, c[0x0][0x638] ;  /* 0x00018e0000047ab9 */ /* 0x000fe20000000800 */
[----:B------:R-:W-:-:S03]  /*5450*/  LOP3.LUT R14, R14, UR15, RZ, 0xc0, !PT ;  /* 0x0000000f0e0e7c12 */ /* 0x000fc6000f8ec0ff */
[----:B------:R-:W-:Y:S02]  /*5460*/  IMAD.MOV R4, RZ, RZ, -R3 ;  /* 0x000000ffff047224 */ /* 0x000fe400078e0a03 */
[----:B------:R-:W-:Y:S02]  /*5470*/  IMAD R3, R3, UR17, R2 ;  /* 0x0000001103037c24 */ /* 0x000fe4000f8e0202 */
[----:B------:R-:W-:Y:S01]  /*5480*/  IMAD R13, R4, UR4, R13 ;  /* 0x00000004040d7c24 */ /* 0x000fe2000f8e020d */
[----:B------:R-:W-:Y:S01]  /*5490*/  ULDC UR4, c[0x0][0x600] ;  /* 0x0001800000047ab9 */ /* 0x000fe20000000800 */
[----:B------:R-:W-:Y:S02]  /*54a0*/  IMAD R12, R3, UR5, R12 ;  /* 0x00000005030c7c24 */ /* 0x000fe4000f8e020c */
[----:B------:R-:W-:Y:S02]  /*54b0*/  IMAD R13, R13, UR4, R14 ;  /* 0x000000040d0d7c24 */ /* 0x000fe4000f8e020e */
[----:B------:R-:W-:-:S02]  /*54c0*/  IMAD.MOV.U32 R3, RZ, RZ, 0x1 ;  /* 0x00000001ff037424 */ /* 0x000fc400078e00ff */
[----:B------:R-:W-:Y:S01]  /*54d0*/  IMAD.MOV.U32 R2, RZ, RZ, R11 ;  /* 0x000000ffff027224 */ /* 0x000fe200078e000b */
[----:B------:R-:W-:Y:S02]  /*54e0*/  SEL R22, R13, R12, !P4 ;  /* 0x0000000c0d167207 */ /* 0x000fe40006000000 */
[----:B------:R-:W-:-:S07]  /*54f0*/  SEL R19, R12, R13, !P4 ;  /* 0x0000000d0c137207 */ /* 0x000fce0006000000 */
.L_x_115:
[----:B------:R-:W-:Y:S05]  /*5500*/  BSYNC B1 ;  /* 0x0000000000017941 */ /* 0x000fea0003800000 */
.L_x_114:
[----:B------:R-:W-:-:S13]  /*5510*/  LOP3.LUT P1, RZ, R3, 0xff, RZ, 0xc0, !PT ;  /* 0x000000ff03ff7812 */ /* 0x000fda000782c0ff */
[----:B------:R-:W-:Y:S05]  /*5520*/  @P1 BRA `(.L_x_118) ;  /* 0xfffffff400201947 */ /* 0x000fea000383ffff */
[----:B------:R-:W-:Y:S05]  /*5530*/  BSYNC B0 ;  /* 0x0000000000007941 */ /* 0x000fea0003800000 */
.L_x_106:
[----:B------:R-:W-:-:S03]  /*5540*/  UMOV UR4, 0xffffffff ;  /* 0xffffffff00047882 */ /* 0x000fc60000000000 */
[----:B------:R-:W-:Y:S05]  /*5550*/  BRA.DIV UR4, `(.L_x_119) ;  /* 0x0000000a04a87947 */ /* 0x000fea000b800000 */
[----:B------:R-:W-:-:S13]  /*5560*/  ELECT P6, URZ, PT ;  /* 0x00000000003f782f */ /* 0x000fda00038c0000 */
.L_x_145:
[----:B------:R-:W-:Y:S04]  /*5570*/  BSSY B0, `(.L_x_120) ;  /* 0x0000085000007945 */ /* 0x000fe80003800000 */
[----:B------:R-:W-:Y:S05]  /*5580*/  @!P6 BRA `(.L_x_121) ;  /* 0x00000008000ce947 */ /* 0x000fea0003800000 */
[----:B------:R-:W-:-:S04]  /*5590*/  LOP3.LUT R16, R16, 0x2, RZ, 0xfc, !PT ;  /* 0x0000000210107812 */ /* 0x000fc800078efcff */
[----:B------:R-:W-:-:S13]  /*55a0*/  ISETP.NE.AND P0, PT, R16, 0x3, PT ;  /* 0x000000031000780c */ /* 0x000fda0003f05270 */
[----:B------:R-:W-:Y:S05]  /*55b0*/  @!P0 BRA `(.L_x_122) ;  /* 0x0000000000048947 */ /* 0x000fea0003800000 */
[----:B------:R-:W-:Y:S01]  /*55c0*/  BPT.TRAP 0x1 ;  /* 0x000000040000795c */ /* 0x000fe20000300000 */
.L_x_122:
[----:B------:R-:W0:Y:S01]  /*55d0*/  S2R R3, SR_CgaCtaId ;  /* 0x0000000000037919 */ /* 0x000e220000008800 */
[----:B------:R-:W-:-:S04]  /*55e0*/  MOV R2, 0x400 ;  /* 0x0000040000027802 */ /* 0x000fc80000000f00 */
[----:B0-----:R-:W-:Y:S02]  /*55f0*/  LEA R3, R3, R2, 0x18 ;  /* 0x0000000203037211 */ /* 0x001fe400078ec0ff */
[----:B------:R-:W-:-:S03]  /*5600*/  SHF.L.U32 R2, R0, 0x1f, RZ ;  /* 0x0000001f00027819 */ /* 0x000fc600000006ff */
[----:B------:R-:W-:-:S04]  /*5610*/  VIADD R3, R3, 0x70 ;  /* 0x0000007003037836 */ /* 0x000fc80000000000 */
[C---:B------:R-:W-:Y:S02]  /*5620*/  IMAD R7, R8.reuse, 0x8, R3 ;  /* 0x0000000808077824 */ /* 0x040fe400078e0203 */
[----:B------:R-:W-:Y:S02]  /*5630*/  VIADD R8, R8, 0x1 ;  /* 0x0000000108087836 */ /* 0x000fe40000000000 */
[----:B------:R-:W0:Y:S03]  /*5640*/  SYNCS.PHASECHK.TRANS64.TRYWAIT P0, [R7+URZ], R2 ;  /* 0x00000002070075a7 */ /* 0x000e26000800017f */
[----:B------:R-:W-:-:S04]  /*5650*/  ISETP.NE.AND P1, PT, R8, 0xe, PT ;  /* 0x0000000e0800780c */ /* 0x000fc80003f25270 */
[----:B------:R-:W-:Y:S02]  /*5660*/  SEL R5, RZ, 0x1, P1 ;  /* 0x00000001ff057807 */ /* 0x000fe40000800000 */
[----:B------:R-:W-:Y:S02]  /*5670*/  SEL R8, R8, RZ, P1 ;  /* 0x000000ff08087207 */ /* 0x000fe40000800000 */
[----:B------:R-:W-:-:S03]  /*5680*/  LOP3.LUT R5, R0, R5, RZ, 0x3c, !PT ;  /* 0x0000000500057212 */ /* 0x000fc600078e3cff */
[----:B------:R-:W-:Y:S01]  /*5690*/  IMAD R9, R8, 0x8, R3 ;  /* 0x0000000808097824 */ /* 0x000fe200078e0203 */
[----:B------:R-:W-:Y:S01]  /*56a0*/  SHF.L.U32 R4, R5, 0x1f, RZ ;  /* 0x0000001f05047819 */ /* 0x000fe200000006ff */
[----:B0-----:R-:W-:Y:S06]  /*56b0*/  @!P0 BRA `(.L_x_123) ;  /* 0x0000000800708947 */ /* 0x001fec0003800000 */
.L_x_146:
[----:B------:R-:W1:Y:S01]  /*56c0*/  SYNCS.PHASECHK.TRANS64.TRYWAIT P0, [R9+URZ], R4 ;  /* 0x00000004090075a7 */ /* 0x000e62000800017f */
[----:B------:R-:W-:-:S05]  /*56d0*/  VIADD R0, R8, 0x1 ;  /* 0x0000000108007836 */ /* 0x000fca0000000000 */
[----:B------:R-:W-:-:S04]  /*56e0*/  ISETP.NE.AND P1, PT, R0, 0xe, PT ;  /* 0x0000000e0000780c */ /* 0x000fc80003f25270 */
[----:B0-----:R-:W-:Y:S02]  /*56f0*/  SEL R2, RZ, 0x1, P1 ;  /* 0x00000001ff027807 */ /* 0x001fe40000800000 */
[----:B------:R-:W-:Y:S02]  /*5700*/  SEL R0, R0, RZ, P1 ;  /* 0x000000ff00007207 */ /* 0x000fe40000800000 */
[----:B------:R-:W-:-:S03]  /*5710*/  LOP3.LUT R7, R5, R2, RZ, 0x3c, !PT ;  /* 0x0000000205077212 */ /* 0x000fc600078e3cff */
[----:B------:R-:W-:Y:S01]  /*5720*/  IMAD R6, R0, 0x8, R3 ;  /* 0x0000000800067824 */ /* 0x000fe200078e0203 */
[----:B------:R-:W-:Y:S01]  /*5730*/  SHF.L.U32 R5, R7, 0x1f, RZ ;  /* 0x0000001f07057819 */ /* 0x000fe200000006ff */
[----:B-1----:R-:W-:Y:S06]  /*5740*/  @!P0 BRA `(.L_x_124) ;  /* 0x0000000800608947 */ /* 0x002fec0003800000 */
.L_x_147:
[----:B------:R-:W1:Y:S01]  /*5750*/  SYNCS.PHASECHK.TRANS64.TRYWAIT P0, [R6+URZ], R5 ;  /* 0x00000005060075a7 */ /* 0x000e62000800017f */
[----:B------:R-:W-:-:S05]  /*5760*/  VIADD R0, R0, 0x1 ;  /* 0x0000000100007836 */ /* 0x000fca0000000000 */
[----:B------:R-:W-:-:S04]  /*5770*/  ISETP.NE.AND P1, PT, R0, 0xe, PT ;  /* 0x0000000e0000780c */ /* 0x000fc80003f25270 */
[----:B------:R-:W-:Y:S02]  /*5780*/  SEL R2, RZ, 0x1, P1 ;  /* 0x00000001ff027807 */ /* 0x000fe40000800000 */
[----:B------:R-:W-:Y:S02]  /*5790*/  SEL R0, R0, RZ, P1 ;  /* 0x000000ff00007207 */ /* 0x000fe40000800000 */
[----:B------:R-:W-:-:S03]  /*57a0*/  LOP3.LUT R7, R7, R2, RZ, 0x3c, !PT ;  /* 0x0000000207077212 */ /* 0x000fc600078e3cff */
[----:B0-----:R-:W-:Y:S01]  /*57b0*/  IMAD R9, R0, 0x8, R3 ;  /* 0x0000000800097824 */ /* 0x001fe200078e0203 */
[----:B------:R-:W-:Y:S01]  /*57c0*/  SHF.L.U32 R4, R7, 0x1f, RZ ;  /* 0x0000001f07047819 */ /* 0x000fe200000006ff */
[----:B-1----:R-:W-:Y:S06]  /*57d0*/  @!P0 BRA `(.L_x_125) ;  /* 0x0000000800508947 */ /* 0x002fec0003800000 */
.L_x_148:
        /* <DEDUP_REMOVED lines=9> */
.L_x_149:
        /* <DEDUP_REMOVED lines=9> */
.L_x_150:
        /* <DEDUP_REMOVED lines=9> */
.L_x_151:
        /* <DEDUP_REMOVED lines=9> */
.L_x_152:
        /* <DEDUP_REMOVED lines=9> */
.L_x_153:
        /* <DEDUP_REMOVED lines=9> */
.L_x_154:
        /* <DEDUP_REMOVED lines=9> */
.L_x_155:
        /* <DEDUP_REMOVED lines=9> */
.L_x_156:
        /* <DEDUP_REMOVED lines=9> */
.L_x_157:
[----:B------:R-:W1:Y:S01]  /*5cf0*/  SYNCS.PHASECHK.TRANS64.TRYWAIT P0, [R6+URZ], R5 ;  /* 0x00000005060075a7 */ /* 0x000e62000800017f */
[----:B------:R-:W-:-:S05]  /*5d00*/  VIADD R0, R0, 0x1 ;  /* 0x0000000100007836 */ /* 0x000fca0000000000 */
[----:B------:R-:W-:-:S04]  /*5d10*/  ISETP.NE.AND P1, PT, R0, 0xe, PT ;  /* 0x0000000e0000780c */ /* 0x000fc80003f25270 */
[----:B------:R-:W-:Y:S02]  /*5d20*/  SEL R2, RZ, 0x1, P1 ;  /* 0x00000001ff027807 */ /* 0x000fe40000800000 */
[----:B------:R-:W-:Y:S02]  /*5d30*/  SEL R0, R0, RZ, P1 ;  /* 0x000000ff00007207 */ /* 0x000fe40000800000 */
[----:B------:R-:W-:Y:S01]  /*5d40*/  LOP3.LUT R2, R7, R2, RZ, 0x3c, !PT ;  /* 0x0000000207027212 */ /* 0x000fe200078e3cff */
[----:B-1----:R-:W-:Y:S06]  /*5d50*/  @!P0 BRA `(.L_x_135) ;  /* 0x0000000400b88947 */ /* 0x002fec0003800000 */
.L_x_158:
[----:B------:R-:W-:Y:S01]  /*5d60*/  IMAD R3, R0, 0x8, R3 ;  /* 0x0000000800037824 */ /* 0x000fe200078e0203 */
[----:B------:R-:W-:-:S07]  /*5d70*/  SHF.L.U32 R0, R2, 0x1f, RZ ;  /* 0x0000001f02007819 */ /* 0x000fce00000006ff */
.L_x_136:
[----:B--2---:R2:W3:Y:S02]  /*5d80*/  SYNCS.PHASECHK.TRANS64.TRYWAIT P0, [R3+URZ], R0 ;  /* 0x00000000030075a7 */ /* 0x0044e4000800017f */
[----:B---3--:R-:W-:Y:S05]  /*5d90*/  @!P0 NANOSLEEP.SYNCS 0x989680 ;  /* 0x009896800000895d */ /* 0x008fea0003900000 */
[----:B------:R-:W3:Y:S02]  /*5da0*/  @!P0 SYNCS.PHASECHK.TRANS64 P0, [R3+URZ], R0 ;  /* 0x00000000030085a7 */ /* 0x000ee4000800007f */
[----:B---3--:R-:W-:Y:S05]  /*5db0*/  @!P0 BRA `(.L_x_136) ;  /* 0xfffffffc00f08947 */ /* 0x008fea000383ffff */
.L_x_121:
[----:B------:R-:W-:Y:S05]  /*5dc0*/  BSYNC B0 ;  /* 0x0000000000007941 */ /* 0x000fea0003800000 */
.L_x_120:
[----:B------:R-:W-:Y:S05]  /*5dd0*/  EXIT ;  /* 0x000000000000794d */ /* 0x000fea0003800000 */
.L_x_20:
[----:B-1----:R1:W2:Y:S02]  /*5de0*/  SYNCS.PHASECHK.TRANS64.TRYWAIT P0, [R65+URZ], R0 ;  /* 0x00000000410075a7 */ /* 0x0022a4000800017f */
[----:B--2---:R-:W-:Y:S05]  /*5df0*/  @!P0 NANOSLEEP.SYNCS 0x989680 ;  /* 0x009896800000895d */ /* 0x004fea0003900000 */
[----:B------:R-:W2:Y:S02]  /*5e00*/  @!P0 SYNCS.PHASECHK.TRANS64 P0, [R65+URZ], R0 ;  /* 0x00000000410085a7 */ /* 0x000ea4000800007f */
[----:B--2---:R-:W-:Y:S05]  /*5e10*/  @!P0 BRA `(.L_x_20) ;  /* 0xfffffffc00f08947 */ /* 0x004fea000383ffff */
[----:B------:R-:W-:Y:S05]  /*5e20*/  BRA `(.L_x_137) ;  /* 0xffffffb800ac7947 */ /* 0x000fea000383ffff */
.L_x_25:
[----:B--2---:R2:W3:Y:S02]  /*5e30*/  SYNCS.PHASECHK.TRANS64.TRYWAIT P1, [R3+URZ], R0 ;  /* 0x00000000030075a7 */ /* 0x0044e4000802017f */
[----:B---3--:R-:W-:Y:S05]  /*5e40*/  @!P1 NANOSLEEP.SYNCS 0x989680 ;  /* 0x009896800000995d */ /* 0x008fea0003900000 */
[----:B------:R-:W3:Y:S02]  /*5e50*/  @!P1 SYNCS.PHASECHK.TRANS64 P1, [R3+URZ], R0 ;  /* 0x00000000030095a7 */ /* 0x000ee4000802007f */
[----:B---3--:R-:W-:Y:S05]  /*5e60*/  @!P1 BRA `(.L_x_25) ;  /* 0xfffffffc00f09947 */ /* 0x008fea000383ffff */
[----:B------:R-:W-:Y:S05]  /*5e70*/  BRA `(.L_x_24) ;  /* 0xffffffbc00107947 */ /* 0x000fea000383ffff */
.L_x_30:
[----:B--2---:R-:W-:-:S04]  /*5e80*/  IMAD.U32 R5, RZ, RZ, UR4 ;  /* 0x00000004ff057e24 */ /* 0x004fc8000f8e00ff */
[----:B------:R2:W3:Y:S03]  /*5e90*/  SYNCS.PHASECHK.TRANS64.TRYWAIT P1, [R5+URZ], R4 ;  /* 0x00000004050075a7 */ /* 0x0004e6000802017f */
[----:B---3--:R-:W-:Y:S05]  /*5ea0*/  @!P1 NANOSLEEP.SYNCS 0x989680 ;  /* 0x009896800000995d */ /* 0x008fea0003900000 */
[----:B------:R-:W3:Y:S02]  /*5eb0*/  @!P1 SYNCS.PHASECHK.TRANS64 P1, [R5+URZ], R4 ;  /* 0x00000004050095a7 */ /* 0x000ee4000802007f */
[----:B---3--:R-:W-:Y:S05]  /*5ec0*/  @!P1 BRA `(.L_x_30) ;  /* 0xfffffffc00ec9947 */ /* 0x008fea000383ffff */
[----:B------:R-:W-:Y:S05]  /*5ed0*/  BRA `(.L_x_29) ;  /* 0xffffffbc00c87947 */ /* 0x000fea000383ffff */
.L_x_38:
[----:B-1----:R1:W2:Y:S02]  /*5ee0*/  SYNCS.PHASECHK.TRANS64.TRYWAIT P0, [R65+URZ+0x10], R0 ;  /* 0x00001000410075a7 */ /* 0x0022a4000800017f */
[----:B--2---:R-:W-:Y:S05]  /*5ef0*/  @!P0 NANOSLEEP.SYNCS 0x989680 ;  /* 0x009896800000895d */ /* 0x004fea0003900000 */
[----:B------:R-:W2:Y:S02]  /*5f00*/  @!P0 SYNCS.PHASECHK.TRANS64 P0, [R65+URZ+0x10], R0 ;  /* 0x00001000410085a7 */ /* 0x000ea4000800007f */
[----:B--2---:R-:W-:Y:S05]  /*5f10*/  @!P0 BRA `(.L_x_38) ;  /* 0xfffffffc00f08947 */ /* 0x004fea000383ffff */
[----:B------:R-:W-:Y:S05]  /*5f20*/  BRA `(.L_x_138) ;  /* 0xffffffc400207947 */ /* 0x000fea000383ffff */
.L_x_107:
[----:B------:R-:W-:Y:S01]  /*5f30*/  BSSY B1, `(.L_x_139) ;  /* 0x0000006000017945 */ /* 0x000fe20003800000 */
[----:B------:R-:W-:-:S07]  /*5f40*/  IMAD.MOV.U32 R15, RZ, RZ, -0x1 ;  /* 0xffffffffff0f7424 */ /* 0x000fce00078e00ff */
[----:B-----5:R-:W-:Y:S05]  /*5f50*/  WARPSYNC.COLLECTIVE R15, `(.L_x_140) ;  /* 0x000000000f0c7348 */ /* 0x020fea0003c00000 */
[----:B------:R-:W-:Y:S02]  /*5f60*/  ELECT P6, UR62, PT ;  /* 0x00000000003e782f */ /* 0x000fe400038c0000 */
[----:B------:R-:W-:Y:S01]  /*5f70*/  MOV R14, UR62 ;  /* 0x0000003e000e7c02 */ /* 0x000fe20008000f00 */
[----:B-----5:R-:W-:Y:S10]  /*5f80*/  ENDCOLLECTIVE ;  /* 0x000000000000791b */ /* 0x020ff40003800000 */
.L_x_140:
[----:B------:R-:W-:Y:S05]  /*5f90*/  BSYNC B1 ;  /* 0x0000000000017941 */ /* 0x000fea0003800000 */
.L_x_139:
[----:B------:R-:W-:Y:S05]  /*5fa0*/  BRA `(.L_x_141) ;  /* 0xffffffe8008c7947 */ /* 0x000fea000383ffff */
.L_x_110:
[----:B0-----:R0:W1:Y:S02]  /*5fb0*/  SYNCS.PHASECHK.TRANS64.TRYWAIT P1, [R12+URZ+0x70], R5 ;  /* 0x000070050c0075a7 */ /* 0x001064000802017f */
[----:B-1----:R-:W-:Y:S05]  /*5fc0*/  @!P1 NANOSLEEP.SYNCS 0x989680 ;  /* 0x009896800000995d */ /* 0x002fea0003900000 */
[----:B------:R-:W1:Y:S02]  /*5fd0*/  @!P1 SYNCS.PHASECHK.TRANS64 P1, [R12+URZ+0x70], R5 ;  /* 0x000070050c0095a7 */ /* 0x000e64000802007f */
[----:B-1----:R-:W-:Y:S05]  /*5fe0*/  @!P1 BRA `(.L_x_110) ;  /* 0xfffffffc00f09947 */ /* 0x002fea000383ffff */
[----:B------:R-:W-:Y:S05]  /*5ff0*/  BRA `(.L_x_142) ;  /* 0xffffffe800c07947 */ /* 0x000fea000383ffff */
.L_x_119:
[----:B------:R-:W-:Y:S01]  /*6000*/  BSSY B0, `(.L_x_143) ;  /* 0x0000006000007945 */ /* 0x000fe20003800000 */
[----:B------:R-:W-:-:S07]  /*6010*/  IMAD.MOV.U32 R15, RZ, RZ, -0x1 ;  /* 0xffffffffff0f7424 */ /* 0x000fce00078e00ff */
[----:B-----5:R-:W-:Y:S05]  /*6020*/  WARPSYNC.COLLECTIVE R15, `(.L_x_144) ;  /* 0x000000000f0c7348 */ /* 0x020fea0003c00000 */
[----:B------:R-:W-:Y:S02]  /*6030*/  ELECT P6, UR62, PT ;  /* 0x00000000003e782f */ /* 0x000fe400038c0000 */
[----:B------:R-:W-:Y:S01]  /*6040*/  MOV R14, UR62 ;  /* 0x0000003e000e7c02 */ /* 0x000fe20008000f00 */
[----:B-----5:R-:W-:Y:S10]  /*6050*/  ENDCOLLECTIVE ;  /* 0x000000000000791b */ /* 0x020ff40003800000 */
.L_x_144:
[----:B------:R-:W-:Y:S05]  /*6060*/  BSYNC B0 ;  /* 0x0000000000007941 */ /* 0x000fea0003800000 */
.L_x_143:
[----:B------:R-:W-:Y:S05]  /*6070*/  BRA `(.L_x_145) ;  /* 0xfffffff4003c7947 */ /* 0x000fea000383ffff */
.L_x_123:
[----:B0-----:R0:W1:Y:S02]  /*6080*/  SYNCS.PHASECHK.TRANS64.TRYWAIT P0, [R7+URZ], R2 ;  /* 0x00000002070075a7 */ /* 0x001064000800017f */
[----:B-1----:R-:W-:Y:S05]  /*6090*/  @!P0 NANOSLEEP.SYNCS 0x989680 ;  /* 0x009896800000895d */ /* 0x002fea0003900000 */
[----:B------:R-:W1:Y:S02]  /*60a0*/  @!P0 SYNCS.PHASECHK.TRANS64 P0, [R7+URZ], R2 ;  /* 0x00000002070085a7 */ /* 0x000e64000800007f */
[----:B-1----:R-:W-:Y:S05]  /*60b0*/  @!P0 BRA `(.L_x_123) ;  /* 0xfffffffc00f08947 */ /* 0x002fea000383ffff */
[----:B------:R-:W-:Y:S05]  /*60c0*/  BRA `(.L_x_146) ;  /* 0xfffffff4007c7947 */ /* 0x000fea000383ffff */
.L_x_124:
[----:B0-----:R0:W1:Y:S02]  /*60d0*/  SYNCS.PHASECHK.TRANS64.TRYWAIT P0, [R9+URZ], R4 ;  /* 0x00000004090075a7 */ /* 0x001064000800017f */
[----:B-1----:R-:W-:Y:S05]  /*60e0*/  @!P0 NANOSLEEP.SYNCS 0x989680 ;  /* 0x009896800000895d */ /* 0x002fea0003900000 */
[----:B------:R-:W1:Y:S02]  /*60f0*/  @!P0 SYNCS.PHASECHK.TRANS64 P0, [R9+URZ], R4 ;  /* 0x00000004090085a7 */ /* 0x000e64000800007f */
[----:B-1----:R-:W-:Y:S05]  /*6100*/  @!P0 BRA `(.L_x_124) ;  /* 0xfffffffc00f08947 */ /* 0x002fea000383ffff */
[----:B------:R-:W-:Y:S05]  /*6110*/  BRA `(.L_x_147) ;  /* 0xfffffff4008c7947 */ /* 0x000fea000383ffff */
.L_x_125:
[----:B0-----:R0:W1:Y:S02]  /*6120*/  SYNCS.PHASECHK.TRANS64.TRYWAIT P0, [R6+URZ], R5 ;  /* 0x00000005060075a7 */ /* 0x001064000800017f */
[----:B-1----:R-:W-:Y:S05]  /*6130*/  @!P0 NANOSLEEP.SYNCS 0x989680 ;  /* 0x009896800000895d */ /* 0x002fea0003900000 */
[----:B------:R-:W1:Y:S02]  /*6140*/  @!P0 SYNCS.PHASECHK.TRANS64 P0, [R6+URZ], R5 ;  /* 0x00000005060085a7 */ /* 0x000e64000800007f */
[----:B-1----:R-:W-:Y:S05]  /*6150*/  @!P0 BRA `(.L_x_125) ;  /* 0xfffffffc00f08947 */ /* 0x002fea000383ffff */
[----:B------:R-:W-:Y:S05]  /*6160*/  BRA `(.L_x_148) ;  /* 0xfffffff4009c7947 */ /* 0x000fea000383ffff */
.L_x_126:
[----:B0-----:R0:W1:Y:S02]  /*6170*/  SYNCS.PHASECHK.TRANS64.TRYWAIT P0, [R9+URZ], R4 ;  /* 0x00000004090075a7 */ /* 0x001064000800017f */
[----:B-1----:R-:W-:Y:S05]  /*6180*/  @!P0 NANOSLEEP.SYNCS 0x989680 ;  /* 0x009896800000895d */ /* 0x002fea0003900000 */
[----:B------:R-:W1:Y:S02]  /*6190*/  @!P0 SYNCS.PHASECHK.TRANS64 P0, [R9+URZ], R4 ;  /* 0x00000004090085a7 */ /* 0x000e64000800007f */
[----:B-1----:R-:W-:Y:S05]  /*61a0*/  @!P0 BRA `(.L_x_126) ;  /* 0xfffffffc00f08947 */ /* 0x002fea000383ffff */
[----:B------:R-:W-:Y:S05]  /*61b0*/  BRA `(.L_x_149) ;  /* 0xfffffff400ac7947 */ /* 0x000fea000383ffff */
.L_x_127:
[----:B0-----:R0:W1:Y:S02]  /*61c0*/  SYNCS.PHASECHK.TRANS64.TRYWAIT P0, [R6+URZ], R5 ;  /* 0x00000005060075a7 */ /* 0x001064000800017f */
[----:B-1----:R-:W-:Y:S05]  /*61d0*/  @!P0 NANOSLEEP.SYNCS 0x989680 ;  /* 0x009896800000895d */ /* 0x002fea0003900000 */
[----:B------:R-:W1:Y:S02]  /*61e0*/  @!P0 SYNCS.PHASECHK.TRANS64 P0, [R6+URZ], R5 ;  /* 0x00000005060085a7 */ /* 0x000e64000800007f */
[----:B-1----:R-:W-:Y:S05]  /*61f0*/  @!P0 BRA `(.L_x_127) ;  /* 0xfffffffc00f08947 */ /* 0x002fea000383ffff */
[----:B------:R-:W-:Y:S05]  /*6200*/  BRA `(.L_x_150) ;  /* 0xfffffff400bc7947 */ /* 0x000fea000383ffff */
.L_x_128:
[----:B0-----:R0:W1:Y:S02]  /*6210*/  SYNCS.PHASECHK.TRANS64.TRYWAIT P0, [R9+URZ], R4 ;  /* 0x00000004090075a7 */ /* 0x001064000800017f */
[----:B-1----:R-:W-:Y:S05]  /*6220*/  @!P0 NANOSLEEP.SYNCS 0x989680 ;  /* 0x009896800000895d */ /* 0x002fea0003900000 */
[----:B------:R-:W1:Y:S02]  /*6230*/  @!P0 SYNCS.PHASECHK.TRANS64 P0, [R9+URZ], R4 ;  /* 0x00000004090085a7 */ /* 0x000e64000800007f */
[----:B-1----:R-:W-:Y:S05]  /*6240*/  @!P0 BRA `(.L_x_128) ;  /* 0xfffffffc00f08947 */ /* 0x002fea000383ffff */
[----:B------:R-:W-:Y:S05]  /*6250*/  BRA `(.L_x_151) ;  /* 0xfffffff400cc7947 */ /* 0x000fea000383ffff */
.L_x_129:
[----:B0-----:R0:W1:Y:S02]  /*6260*/  SYNCS.PHASECHK.TRANS64.TRYWAIT P0, [R6+URZ], R5 ;  /* 0x00000005060075a7 */ /* 0x001064000800017f */
[----:B-1----:R-:W-:Y:S05]  /*6270*/  @!P0 NANOSLEEP.SYNCS 0x989680 ;  /* 0x009896800000895d */ /* 0x002fea0003900000 */
[----:B------:R-:W1:Y:S02]  /*6280*/  @!P0 SYNCS.PHASECHK.TRANS64 P0, [R6+URZ], R5 ;  /* 0x00000005060085a7 */ /* 0x000e64000800007f */
[----:B-1----:R-:W-:Y:S05]  /*6290*/  @!P0 BRA `(.L_x_129) ;  /* 0xfffffffc00f08947 */ /* 0x002fea000383ffff */
[----:B------:R-:W-:Y:S05]  /*62a0*/  BRA `(.L_x_152) ;  /* 0xfffffff400dc7947 */ /* 0x000fea000383ffff */
.L_x_130:
[----:B0-----:R0:W1:Y:S02]  /*62b0*/  SYNCS.PHASECHK.TRANS64.TRYWAIT P0, [R9+URZ], R4 ;  /* 0x00000004090075a7 */ /* 0x001064000800017f */
[----:B-1----:R-:W-:Y:S05]  /*62c0*/  @!P0 NANOSLEEP.SYNCS 0x989680 ;  /* 0x009896800000895d */ /* 0x002fea0003900000 */
[----:B------:R-:W1:Y:S02]  /*62d0*/  @!P0 SYNCS.PHASECHK.TRANS64 P0, [R9+URZ], R4 ;  /* 0x00000004090085a7 */ /* 0x000e64000800007f */
[----:B-1----:R-:W-:Y:S05]  /*62e0*/  @!P0 BRA `(.L_x_130) ;  /* 0xfffffffc00f08947 */ /* 0x002fea000383ffff */
[----:B------:R-:W-:Y:S05]  /*62f0*/  BRA `(.L_x_153) ;  /* 0xfffffff400ec7947 */ /* 0x000fea000383ffff */
.L_x_131:
[----:B0-----:R0:W1:Y:S02]  /*6300*/  SYNCS.PHASECHK.TRANS64.TRYWAIT P0, [R6+URZ], R5 ;  /* 0x00000005060075a7 */ /* 0x001064000800017f */
[----:B-1----:R-:W-:Y:S05]  /*6310*/  @!P0 NANOSLEEP.SYNCS 0x989680 ;  /* 0x009896800000895d */ /* 0x002fea0003900000 */
[----:B------:R-:W1:Y:S02]  /*6320*/  @!P0 SYNCS.PHASECHK.TRANS64 P0, [R6+URZ], R5 ;  /* 0x00000005060085a7 */ /* 0x000e64000800007f */
[----:B-1----:R-:W-:Y:S05]  /*6330*/  @!P0 BRA `(.L_x_131) ;  /* 0xfffffffc00f08947 */ /* 0x002fea000383ffff */
[----:B------:R-:W-:Y:S05]  /*6340*/  BRA `(.L_x_154) ;  /* 0xfffffff400fc7947 */ /* 0x000fea000383ffff */
.L_x_132:
[----:B0-----:R0:W1:Y:S02]  /*6350*/  SYNCS.PHASECHK.TRANS64.TRYWAIT P0, [R9+URZ], R4 ;  /* 0x00000004090075a7 */ /* 0x001064000800017f */
[----:B-1----:R-:W-:Y:S05]  /*6360*/  @!P0 NANOSLEEP.SYNCS 0x989680 ;  /* 0x009896800000895d */ /* 0x002fea0003900000 */
[----:B------:R-:W1:Y:S02]  /*6370*/  @!P0 SYNCS.PHASECHK.TRANS64 P0, [R9+URZ], R4 ;  /* 0x00000004090085a7 */ /* 0x000e64000800007f */
[----:B-1----:R-:W-:Y:S05]  /*6380*/  @!P0 BRA `(.L_x_132) ;  /* 0xfffffffc00f08947 */ /* 0x002fea000383ffff */
[----:B------:R-:W-:Y:S05]  /*6390*/  BRA `(.L_x_155) ;  /* 0xfffffff8000c7947 */ /* 0x000fea000383ffff */
.L_x_133:
[----:B0-----:R0:W1:Y:S02]  /*63a0*/  SYNCS.PHASECHK.TRANS64.TRYWAIT P0, [R6+URZ], R5 ;  /* 0x00000005060075a7 */ /* 0x001064000800017f */
[----:B-1----:R-:W-:Y:S05]  /*63b0*/  @!P0 NANOSLEEP.SYNCS 0x989680 ;  /* 0x009896800000895d */ /* 0x002fea0003900000 */
[----:B------:R-:W1:Y:S02]  /*63c0*/  @!P0 SYNCS.PHASECHK.TRANS64 P0, [R6+URZ], R5 ;  /* 0x00000005060085a7 */ /* 0x000e64000800007f */
[----:B-1----:R-:W-:Y:S05]  /*63d0*/  @!P0 BRA `(.L_x_133) ;  /* 0xfffffffc00f08947 */ /* 0x002fea000383ffff */
[----:B------:R-:W-:Y:S05]  /*63e0*/  BRA `(.L_x_156) ;  /* 0xfffffff8001c7947 */ /* 0x000fea000383ffff */
.L_x_134:
[----:B0-----:R0:W1:Y:S02]  /*63f0*/  SYNCS.PHASECHK.TRANS64.TRYWAIT P0, [R9+URZ], R4 ;  /* 0x00000004090075a7 */ /* 0x001064000800017f */
[----:B-1----:R-:W-:Y:S05]  /*6400*/  @!P0 NANOSLEEP.SYNCS 0x989680 ;  /* 0x009896800000895d */ /* 0x002fea0003900000 */
[----:B------:R-:W1:Y:S02]  /*6410*/  @!P0 SYNCS.PHASECHK.TRANS64 P0, [R9+URZ], R4 ;  /* 0x00000004090085a7 */ /* 0x000e64000800007f */
[----:B-1----:R-:W-:Y:S05]  /*6420*/  @!P0 BRA `(.L_x_134) ;  /* 0xfffffffc00f08947 */ /* 0x002fea000383ffff */
[----:B------:R-:W-:Y:S05]  /*6430*/  BRA `(.L_x_157) ;  /* 0xfffffff8002c7947 */ /* 0x000fea000383ffff */
.L_x_135:
[----:B-1----:R1:W2:Y:S02]  /*6440*/  SYNCS.PHASECHK.TRANS64.TRYWAIT P0, [R6+URZ], R5 ;  /* 0x00000005060075a7 */ /* 0x0022a4000800017f */
[----:B--2---:R-:W-:Y:S05]  /*6450*/  @!P0 NANOSLEEP.SYNCS 0x989680 ;  /* 0x009896800000895d */ /* 0x004fea0003900000 */
[----:B------:R-:W2:Y:S02]  /*6460*/  @!P0 SYNCS.PHASECHK.TRANS64 P0, [R6+URZ], R5 ;  /* 0x00000005060085a7 */ /* 0x000ea4000800007f */
[----:B--2---:R-:W-:Y:S05]  /*6470*/  @!P0 BRA `(.L_x_135) ;  /* 0xfffffffc00f08947 */ /* 0x004fea000383ffff */
[----:B------:R-:W-:Y:S05]  /*6480*/  BRA `(.L_x_158) ;  /* 0xfffffff800347947 */ /* 0x000fea000383ffff */
.L_x_159:
[----:B------:R-:W-:-:S00]  /*6490*/  BRA `(.L_x_159) ;  /* 0xfffffffc00fc7947 */ /* 0x000fc0000383ffff */
[----:B------:R-:W-:-:S00]  /*64a0*/  NOP ;  /* 0x0000000000007918 */ /* 0x000fc00000000000 */
        /* <DEDUP_REMOVED lines=13> */
.L_x_160:


//--------------------- .nv.global.init           --------------------------
	.section	.nv.global.init,"aw",@progbits
.nv.global.init:
	.type		$str$22,@object
	.size		$str$22,($str$23 - $str$22)
$str$22:
        /*0000*/ 	.byte	0x6b, 0x5f, 0x74, 0x69, 0x6c, 0x65, 0x5f, 0x63, 0x6f, 0x75, 0x6e, 0x74, 0x20, 0x3e, 0x3d, 0x20
        /*0010*/ 	.byte	0x31, 0x00
	.type		$str$23,@object
	.size		$str$23,(__unnamed_1 - $str$23)
$str$23:
        /*0012*/ 	.byte	0x2f, 0x74, 0x6d, 0x70, 0x2f, 0x63, 0x75, 0x74, 0x6c, 0x61, 0x73, 0x73, 0x5f, 0x73, 0x77, 0x65
        /*0022*/ 	.byte	0x65, 0x70, 0x5f, 0x73, 0x72, 0x63, 0x2f, 0x69, 0x6e, 0x63, 0x6c, 0x75, 0x64, 0x65, 0x2f, 0x63
        /*0032*/ 	.byte	0x75, 0x74, 0x6c, 0x61, 0x73, 0x73, 0x2f, 0x67, 0x65, 0x6d, 0x6d, 0x2f, 0x63, 0x6f, 0x6c, 0x6c
        /*0042*/ 	.byte	0x65, 0x63, 0x74, 0x69, 0x76, 0x65, 0x2f, 0x73, 0x6d, 0x39, 0x30, 0x5f, 0x6d, 0x6d, 0x61, 0x5f
        /*0052*/ 	.byte	0x74, 0x6d, 0x61, 0x5f, 0x67, 0x6d, 0x6d, 0x61, 0x5f, 0x73, 0x73, 0x5f, 0x77, 0x61, 0x72, 0x70
        /*0062*/ 	.byte	0x73, 0x70, 0x65, 0x63, 0x69, 0x61, 0x6c, 0x69, 0x7a, 0x65, 0x64, 0x2e, 0x68, 0x70, 0x70, 0x00
	.type		__unnamed_1,@object
	.size		__unnamed_1,(.L_0 - __unnamed_1)
__unnamed_1:
        /*0072*/ 	.byte	0x76, 0x6f, 0x69, 0x64, 0x20, 0x63, 0x75, 0x74, 0x6c, 0x61, 0x73, 0x73, 0x3a, 0x3a, 0x67, 0x65
        /* <DEDUP_REMOVED lines=175> */
        /*0b72*/ 	.byte	0x6e, 0x74, 0x69, 0x74, 0x79, 0x5d, 0x00
.L_0:


//--------------------- .nv.shared._ZN7cutlass13device_kernelINS_4gemm6kernel13GemmUniversalIN4cute5tupleIJiiiiEEENS1_10collective13CollectiveMmaINS1_34MainloopSm90TmaGmmaWarpSpecializedILi14ENS5_IJNS4_1CILi8EEENSA_ILi1EEESC_EEENS1_32KernelTmaWarpSpecializedPingpongEEENS5_IJNSA_ILi64EEESG_NSA_ILi32EEEEEEfNS5_IJlSC_lEEEfSJ_NS4_8TiledMMAINS4_8MMA_AtomIJNS4_4SM904GMMA29MMA_64x64x8_F32TF32TF32_SS_TNILNSN_7ScaleInE1ELSP_1EEEEEENS4_6LayoutINS5_IJSC_SC_SC_EEENS5_IJNSA_ILi0EEESU_SU_EEEEENS5_IJNS4_10UnderscoreESX_SX_EEEEENS4_13SM90_TMA_LOADENS4_14ComposedLayoutINS4_7SwizzleILi3ELi4ELi3EEENS4_18smem_ptr_flag_bitsILi32EEENSS_INS5_IJSB_SH_EEENS5_IJSH_SC_EEEEEEEvNS4_8identityENS4_23SM90_TMA_LOAD_MULTICASTES19_vS1A_EENS_8epilogue10collective6detail29Sm90TmaWarpSpecializedAdapterINS1E_15DefaultEpilogueIfSJ_SJ_NS1D_6thread17LinearCombinationIfLi1EffLNS1I_9ScaleType4KindE0ELNS_15FloatRoundStyleE2EfEENS1_15EpilogueDefaultEEEEEvvEEEEvNT_6ParamsE --------------------------
	.section	.nv.shared._ZN7cutlass13device_kernelINS_4gemm6kernel13GemmUniversalIN4cute5tupleIJiiiiEEENS1_10collective13CollectiveMmaINS1_34MainloopSm90TmaGmmaWarpSpecializedILi14ENS5_IJNS4_1CILi8EEENSA_ILi1EEESC_EEENS1_32KernelTmaWarpSpecializedPingpongEEENS5_IJNSA_ILi64EEESG_NSA_ILi32EEEEEEfNS5_IJlSC_lEEEfSJ_NS4_8TiledMMAINS4_8MMA_AtomIJNS4_4SM904GMMA29MMA_64x64x8_F32TF32TF32_SS_TNILNSN_7ScaleInE1ELSP_1EEEEEENS4_6LayoutINS5_IJSC_SC_SC_EEENS5_IJNSA_ILi0EEESU_SU_EEEEENS5_IJNS4_10UnderscoreESX_SX_EEEEENS4_13SM90_TMA_LOADENS4_14ComposedLayoutINS4_7SwizzleILi3ELi4ELi3EEENS4_18smem_ptr_flag_bitsILi32EEENSS_INS5_IJSB_SH_EEENS5_IJSH_SC_EEEEEEEvNS4_8identityENS4_23SM90_TMA_LOAD_MULTICASTES19_vS1A_EENS_8epilogue10collective6detail29Sm90TmaWarpSpecializedAdapterINS1E_15DefaultEpilogueIfSJ_SJ_NS1D_6thread17LinearCombinationIfLi1EffLNS1I_9ScaleType4KindE0ELNS_15FloatRoundStyleE2EfEENS1_15EpilogueDefaultEEEEEvvEEEEvNT_6ParamsE,"aw",@nobits
	.sectionflags	@""
	.align	16
	.zero		1024


//--------------------- .nv.shared.reserved.0     --------------------------
	.section	.nv.shared.reserved.0,"aw",@nobits
	.weak		__nv_reservedSMEM_offset_0_alias
	.size		__nv_reservedSMEM_offset_0_alias, 0, 0
	.other		__nv_reservedSMEM_offset_0_alias,@"STO_CUDA_RESERVED_SHARED STV_DEFAULT"
__nv_reservedSMEM_offset_0_alias:
	.zero		0


//--------------------- .nv.global                --------------------------
	.section	.nv.global,"aw",@nobits
.nv.global:
	.type		_ZN40_INTERNAL_a131f3c9_4_k_cu_371908c2_289964cute1_E,@object
	.size		_ZN40_INTERNAL_a131f3c9_4_k_cu_371908c2_289964cute1_E,(_ZN40_INTERNAL_a131f3c9_4_k_cu_371908c2_289964cuda3std3__45__cpo6cbeginE - _ZN40_INTERNAL_a131f3c9_4_k_cu_371908c2_289964cute1_E)
_ZN40_INTERNAL_a131f3c9_4_k_cu_371908c2_289964cute1_E:
	.zero		1
	.type		_ZN40_INTERNAL_a131f3c9_4_k_cu_371908c2_289964cuda3std3__45__cpo6cbeginE,@object
	.size		_ZN40_INTERNAL_a131f3c9_4_k_cu_371908c2_289964cuda3std3__45__cpo6cbeginE,(_ZN40_INTERNAL_a131f3c9_4_k_cu_371908c2_289964cuda3std3__48in_placeE - _ZN40_INTERNAL_a131f3c9_4_k_cu_371908c2_289964cuda3std3__45__cpo6cbeginE)
_ZN40_INTERNAL_a131f3c9_4_k_cu_371908c2_289964cuda3std3__45__cpo6cbeginE:
	.zero		1
	.type		_ZN40_INTERNAL_a131f3c9_4_k_cu_371908c2_289964cuda3std3__48in_placeE,@object
	.size		_ZN40_INTERNAL_a131f3c9_4_k_cu_371908c2_289964cuda3std3__48in_placeE,(_ZN40_INTERNAL_a131f3c9_4_k_cu_371908c2_289964cuda3std6ranges3__45__cpo9iter_moveE - _ZN40_INTERNAL_a131f3c9_4_k_cu_371908c2_289964cuda3std3__48in_placeE)
_ZN40_INTERNAL_a131f3c9_4_k_cu_371908c2_289964cuda3std3__48in_placeE:
	.zero		1
	.type		_ZN40_INTERNAL_a131f3c9_4_k_cu_371908c2_289964cuda3std6ranges3__45__cpo9iter_moveE,@object
	.size		_ZN40_INTERNAL_a131f3c9_4_k_cu_371908c2_289964cuda3std6ranges3__45__cpo9iter_moveE,(_ZN40_INTERNAL_a131f3c9_4_k_cu_371908c2_289964cuda3std3__45__cpo5beginE - _ZN40_INTERNAL_a131f3c9_4_k_cu_371908c2_289964cuda3std6ranges3__45__cpo9iter_moveE)
_ZN40_INTERNAL_a131f3c9_4_k_cu_371908c2_289964cuda3std6ranges3__45__cpo9iter_moveE:
	.zero		1
	.type		_ZN40_INTERNAL_a131f3c9_4_k_cu_371908c2_289964cuda3std3__45__cpo5beginE,@object
	.size		_ZN40_INTERNAL_a131f3c9_4_k_cu_371908c2_289964cuda3std3__45__cpo5beginE,(_ZN40_INTERNAL_a131f3c9_4_k_cu_371908c2_289964cuda3std3__442_GLOBAL__N__a131f3c9_4_k_cu_371908c2_289966ignoreE - _ZN40_INTERNAL_a131f3c9_4_k_cu_371908c2_289964cuda3std3__45__cpo5beginE)
_ZN40_INTERNAL_a131f3c9_4_k_cu_371908c2_289964cuda3std3__45__cpo5beginE:
	.zero		1
	.type		_ZN40_INTERNAL_a131f3c9_4_k_cu_371908c2_289964cuda3std3__442_GLOBAL__N__a131f3c9_4_k_cu_371908c2_289966ignoreE,@object
	.size		_ZN40_INTERNAL_a131f3c9_4_k_cu_371908c2_289964cuda3std3__442_GLOBAL__N__a131f3c9_4_k_cu_371908c2_289966ignoreE,(_ZN40_INTERNAL_a131f3c9_4_k_cu_371908c2_289964cute7productE - _ZN40_INTERNAL_a131f3c9_4_k_cu_371908c2_289964cuda3std3__442_GLOBAL__N__a131f3c9_4_k_cu_371908c2_289966ignoreE)
_ZN40_INTERNAL_a131f3c9_4_k_cu_371908c2_289964cuda3std3__442_GLOBAL__N__a131f3c9_4_k_cu_371908c2_289966ignoreE:
	.zero		1
	.type		_ZN40_INTERNAL_a131f3c9_4_k_cu_371908c2_289964cute7productE,@object
	.size		_ZN40_INTERNAL_a131f3c9_4_k_cu_371908c2_289964cute7productE,(_ZN40_INTERNAL_a131f3c9_4_k_cu_371908c2_289964cuda3std3__45__cpo3endE - _ZN40_INTERNAL_a131f3c9_4_k_cu_371908c2_289964cute7productE)
_ZN40_INTERNAL_a131f3c9_4_k_cu_371908c2_289964cute7productE:
	.zero		1
	.type		_ZN40_INTERNAL_a131f3c9_4_k_cu_371908c2_289964cuda3std3__45__cpo3endE,@object
	.size		_ZN40_INTERNAL_a131f3c9_4_k_cu_371908c2_289964cuda3std3__45__cpo3endE,(_ZN40_INTERNAL_a131f3c9_4_k_cu_371908c2_289964cuda3std3__419piecewise_constructE - _ZN40_INTERNAL_a131f3c9_4_k_cu_371908c2_289964cuda3std3__45__cpo3endE)
_ZN40_INTERNAL_a131f3c9_4_k_cu_371908c2_289964cuda3std3__45__cpo3endE:
	.zero		1
	.type		_ZN40_INTERNAL_a131f3c9_4_k_cu_371908c2_289964cuda3std3__419piecewise_constructE,@object
	.size		_ZN40_INTERNAL_a131f3c9_4_k_cu_371908c2_289964cuda3std3__419piecewise_constructE,(_ZN40_INTERNAL_a131f3c9_4_k_cu_371908c2_289964cuda3std3__45__cpo4cendE - _ZN40_INTERNAL_a131f3c9_4_k_cu_371908c2_289964cuda3std3__419piecewise_constructE)
_ZN40_INTERNAL_a131f3c9_4_k_cu_371908c2_289964cuda3std3__419piecewise_constructE:
	.zero		1
	.type		_ZN40_INTERNAL_a131f3c9_4_k_cu_371908c2_289964cuda3std3__45__cpo4cendE,@object
	.size		_ZN40_INTERNAL_a131f3c9_4_k_cu_371908c2_289964cuda3std3__45__cpo4cendE,(_ZN40_INTERNAL_a131f3c9_4_k_cu_371908c2_289964cuda3std6ranges3__45__cpo4swapE - _ZN40_INTERNAL_a131f3c9_4_k_cu_371908c2_289964cuda3std3__45__cpo4cendE)
_ZN40_INTERNAL_a131f3c9_4_k_cu_371908c2_289964cuda3std3__45__cpo4cendE:
	.zero		1
	.type		_ZN40_INTERNAL_a131f3c9_4_k_cu_371908c2_289964cuda3std6ranges3__45__cpo4swapE,@object
	.size		_ZN40_INTERNAL_a131f3c9_4_k_cu_371908c2_289964cuda3std6ranges3__45__cpo4swapE,(.L_8 - _ZN40_INTERNAL_a131f3c9_4_k_cu_371908c2_289964cuda3std6ranges3__45__cpo4swapE)
_ZN40_INTERNAL_a131f3c9_4_k_cu_371908c2_289964cuda3std6ranges3__45__cpo4swapE:
	.zero		1
.L_8:


//--------------------- .nv.constant0._ZN7cutlass13device_kernelINS_4gemm6kernel13GemmUniversalIN4cute5tupleIJiiiiEEENS1_10collective13CollectiveMmaINS1_34MainloopSm90TmaGmmaWarpSpecializedILi14ENS5_IJNS4_1CILi8EEENSA_ILi1EEESC_EEENS1_32KernelTmaWarpSpecializedPingpongEEENS5_IJNSA_ILi64EEESG_NSA_ILi32EEEEEEfNS5_IJlSC_lEEEfSJ_NS4_8TiledMMAINS4_8MMA_AtomIJNS4_4SM904GMMA29MMA_64x64x8_F32TF32TF32_SS_TNILNSN_7ScaleInE1ELSP_1EEEEEENS4_6LayoutINS5_IJSC_SC_SC_EEENS5_IJNSA_ILi0EEESU_SU_EEEEENS5_IJNS4_10UnderscoreESX_SX_EEEEENS4_13SM90_TMA_LOADENS4_14ComposedLayoutINS4_7SwizzleILi3ELi4ELi3EEENS4_18smem_ptr_flag_bitsILi32EEENSS_INS5_IJSB_SH_EEENS5_IJSH_SC_EEEEEEEvNS4_8identityENS4_23SM90_TMA_LOAD_MULTICASTES19_vS1A_EENS_8epilogue10collective6detail29Sm90TmaWarpSpecializedAdapterINS1E_15DefaultEpilogueIfSJ_SJ_NS1D_6thread17LinearCombinationIfLi1EffLNS1I_9ScaleType4KindE0ELNS_15FloatRoundStyleE2EfEENS1_15EpilogueDefaultEEEEEvvEEEEvNT_6ParamsE --------------------------
	.section	.nv.constant0._ZN7cutlass13device_kernelINS_4gemm6kernel13GemmUniversalIN4cute5tupleIJiiiiEEENS1_10collective13CollectiveMmaINS1_34MainloopSm90TmaGmmaWarpSpecializedILi14ENS5_IJNS4_1CILi8EEENSA_ILi1EEESC_EEENS1_32KernelTmaWarpSpecializedPingpongEEENS5_IJNSA_ILi64EEESG_NSA_ILi32EEEEEEfNS5_IJlSC_lEEEfSJ_NS4_8TiledMMAINS4_8MMA_AtomIJNS4_4SM904GMMA29MMA_64x64x8_F32TF32TF32_SS_TNILNSN_7ScaleInE1ELSP_1EEEEEENS4_6LayoutINS5_IJSC_SC_SC_EEENS5_IJNSA_ILi0EEESU_SU_EEEEENS5_IJNS4_10UnderscoreESX_SX_EEEEENS4_13SM90_TMA_LOADENS4_14ComposedLayoutINS4_7SwizzleILi3ELi4ELi3EEENS4_18smem_ptr_flag_bitsILi32EEENSS_INS5_IJSB_SH_EEENS5_IJSH_SC_EEEEEEEvNS4_8identityENS4_23SM90_TMA_LOAD_MULTICASTES19_vS1A_EENS_8epilogue10collective6detail29Sm90TmaWarpSpecializedAdapterINS1E_15DefaultEpilogueIfSJ_SJ_NS1D_6thread17LinearCombinationIfLi1EffLNS1I_9ScaleType4KindE0ELNS_15FloatRoundStyleE2EfEENS1_15EpilogueDefaultEEEEEvvEEEEvNT_6ParamsE,"a",@progbits
	.sectionflags	@""
	.align	4
.nv.constant0._ZN7cutlass13device_kernelINS_4gemm6kernel13GemmUniversalIN4cute5tupleIJiiiiEEENS1_10collective13CollectiveMmaINS1_34MainloopSm90TmaGmmaWarpSpecializedILi14ENS5_IJNS4_1CILi8EEENSA_ILi1EEESC_EEENS1_32KernelTmaWarpSpecializedPingpongEEENS5_IJNSA_ILi64EEESG_NSA_ILi32EEEEEEfNS5_IJlSC_lEEEfSJ_NS4_8TiledMMAINS4_8MMA_AtomIJNS4_4SM904GMMA29MMA_64x64x8_F32TF32TF32_SS_TNILNSN_7ScaleInE1ELSP_1EEEEEENS4_6LayoutINS5_IJSC_SC_SC_EEENS5_IJNSA_ILi0EEESU_SU_EEEEENS5_IJNS4_10UnderscoreESX_SX_EEEEENS4_13SM90_TMA_LOADENS4_14ComposedLayoutINS4_7SwizzleILi3ELi4ELi3EEENS4_18smem_ptr_flag_bitsILi32EEENSS_INS5_IJSB_SH_EEENS5_IJSH_SC_EEEEEEEvNS4_8identityENS4_23SM90_TMA_LOAD_MULTICASTES19_vS1A_EENS_8epilogue10collective6detail29Sm90TmaWarpSpecializedAdapterINS1E_15DefaultEpilogueIfSJ_SJ_NS1D_6thread17LinearCombinationIfLi1EffLNS1I_9ScaleType4KindE0ELNS_15FloatRoundStyleE2EfEENS1_15EpilogueDefaultEEEEEvvEEEEvNT_6ParamsE:
	.zero		1664


//--------------------- SYMBOLS --------------------------

	.type		.nv.reservedSmem.offset0,@object
	.size		.nv.reservedSmem.offset0,0x4
	.type		__assertfail,@function
